//
// Generated by NVIDIA NVVM Compiler
//
// Compiler Build ID: CL-36424714
// Cuda compilation tools, release 13.0, V13.0.88
// Based on NVVM 20.0.0
//

.version 9.0
.target sm_100
.address_size 64

	// .globl	_Z9reductionPfi
.extern .func  (.param .b32 func_retval0) vprintf
(
	.param .b64 vprintf_param_0,
	.param .b64 vprintf_param_1
)
;
// _ZZ9reductionPfiE10partialSum has been demoted
// _ZZ14reductionLargePfiE10partialSum has been demoted
// _ZZ10brent_kungPfS_iE6result has been demoted
.global .align 1 .b8 $str[2] = {49};
.global .align 1 .b8 $str$1[2] = {50};

.visible .entry _Z9reductionPfi(
	.param .u64 .ptr .align 1 _Z9reductionPfi_param_0,
	.param .u32 _Z9reductionPfi_param_1
)
{
	.reg .pred 	%p<4>;
	.reg .b32 	%r<18>;
	.reg .b32 	%f<7>;
	.reg .b64 	%rd<7>;
	// demoted variable
	.shared .align 4 .b8 _ZZ9reductionPfiE10partialSum[4096];
	ld.param.u64 	%rd2, [_Z9reductionPfi_param_0];
	cvta.to.global.u64 	%rd1, %rd2;
	mov.u32 	%r1, %tid.x;
	mov.u32 	%r6, %ctaid.x;
	mov.u32 	%r17, %ntid.x;
	mul.lo.s32 	%r7, %r6, %r17;
	shl.b32 	%r8, %r7, 1;
	add.s32 	%r9, %r8, %r1;
	mul.wide.u32 	%rd3, %r9, 4;
	add.s64 	%rd4, %rd1, %rd3;
	ld.global.f32 	%f1, [%rd4];
	shl.b32 	%r10, %r1, 2;
	mov.u32 	%r11, _ZZ9reductionPfiE10partialSum;
	add.s32 	%r3, %r11, %r10;
	st.shared.f32 	[%r3], %f1;
	add.s32 	%r12, %r9, %r17;
	mul.wide.u32 	%rd5, %r12, 4;
	add.s64 	%rd6, %rd1, %rd5;
	ld.global.f32 	%f2, [%rd6];
	shl.b32 	%r13, %r17, 2;
	add.s32 	%r14, %r3, %r13;
	st.shared.f32 	[%r14], %f2;
	setp.lt.u32 	%p1, %r17, 2;
	@%p1 bra 	$L__BB0_4;
$L__BB0_1:
	shr.u32 	%r5, %r17, 1;
	bar.sync 	0;
	setp.ge.u32 	%p2, %r1, %r5;
	@%p2 bra 	$L__BB0_3;
	shl.b32 	%r15, %r5, 2;
	add.s32 	%r16, %r3, %r15;
	ld.shared.f32 	%f3, [%r16];
	ld.shared.f32 	%f4, [%r3];
	add.f32 	%f5, %f3, %f4;
	st.shared.f32 	[%r3], %f5;
$L__BB0_3:
	setp.gt.u32 	%p3, %r17, 3;
	mov.u32 	%r17, %r5;
	@%p3 bra 	$L__BB0_1;
$L__BB0_4:
	bar.sync 	0;
	ld.shared.f32 	%f6, [_ZZ9reductionPfiE10partialSum];
	st.global.f32 	[%rd1], %f6;
	ret;

}
	// .globl	_Z14reductionLargePfi
.visible .entry _Z14reductionLargePfi(
	.param .u64 .ptr .align 1 _Z14reductionLargePfi_param_0,
	.param .u32 _Z14reductionLargePfi_param_1
)
{
	.reg .pred 	%p<44>;
	.reg .b32 	%r<98>;
	.reg .b32 	%f<95>;
	.reg .b64 	%rd<63>;
	// demoted variable
	.shared .align 4 .b8 _ZZ14reductionLargePfiE10partialSum[4096];
	ld.param.u64 	%rd2, [_Z14reductionLargePfi_param_0];
	ld.param.u32 	%r32, [_Z14reductionLargePfi_param_1];
	cvta.to.global.u64 	%rd1, %rd2;
	shr.s32 	%r33, %r32, 31;
	shr.u32 	%r34, %r33, 23;
	add.s32 	%r35, %r32, %r34;
	shr.s32 	%r36, %r35, 9;
	and.b32  	%r37, %r32, 511;
	setp.ne.s32 	%p1, %r37, 0;
	selp.u32 	%r38, 1, 0, %p1;
	add.s32 	%r1, %r36, %r38;
	mov.u32 	%r2, %tid.x;
	mov.u32 	%r39, %ctaid.x;
	shl.b32 	%r3, %r39, 1;
	mov.u32 	%r97, %ntid.x;
	setp.lt.s32 	%p2, %r1, 1;
	shl.b32 	%r40, %r2, 2;
	mov.u32 	%r41, _ZZ14reductionLargePfiE10partialSum;
	add.s32 	%r5, %r41, %r40;
	@%p2 bra 	$L__BB1_71;
	mad.lo.s32 	%r6, %r3, %r97, %r2;
	add.s32 	%r7, %r6, %r97;
	shl.b32 	%r43, %r97, 2;
	add.s32 	%r8, %r5, %r43;
	and.b32  	%r9, %r1, 7;
	setp.lt.u32 	%p3, %r1, 8;
	mov.b32 	%r91, 0;
	@%p3 bra 	$L__BB1_36;
	and.b32  	%r91, %r1, 2147483640;
	neg.s32 	%r96, %r91;
	add.s32 	%r95, %r6, 2048;
	mad.lo.s32 	%r44, %r97, %r3, %r97;
	add.s32 	%r45, %r2, %r44;
	add.s32 	%r94, %r45, 2048;
$L__BB1_3:
	.pragma "nounroll";
	setp.gt.u32 	%p4, %r6, 511;
	@%p4 bra 	$L__BB1_5;
	add.s32 	%r46, %r95, -2048;
	mul.wide.u32 	%rd3, %r46, 4;
	add.s64 	%rd4, %rd1, %rd3;
	ld.global.f32 	%f1, [%rd4];
	ld.shared.f32 	%f2, [%r5];
	add.f32 	%f3, %f1, %f2;
	st.shared.f32 	[%r5], %f3;
$L__BB1_5:
	setp.gt.u32 	%p5, %r7, 511;
	@%p5 bra 	$L__BB1_7;
	add.s32 	%r47, %r94, -2048;
	mul.wide.u32 	%rd5, %r47, 4;
	add.s64 	%rd6, %rd1, %rd5;
	ld.global.f32 	%f4, [%rd6];
	ld.shared.f32 	%f5, [%r8];
	add.f32 	%f6, %f4, %f5;
	st.shared.f32 	[%r8], %f6;
$L__BB1_7:
	setp.gt.u32 	%p6, %r6, 511;
	@%p6 bra 	$L__BB1_9;
	add.s32 	%r48, %r95, -1536;
	mul.wide.u32 	%rd7, %r48, 4;
	add.s64 	%rd8, %rd1, %rd7;
	ld.global.f32 	%f7, [%rd8];
	ld.shared.f32 	%f8, [%r5];
	add.f32 	%f9, %f7, %f8;
	st.shared.f32 	[%r5], %f9;
$L__BB1_9:
	setp.gt.u32 	%p7, %r7, 511;
	@%p7 bra 	$L__BB1_11;
	add.s32 	%r49, %r94, -1536;
	mul.wide.u32 	%rd9, %r49, 4;
	add.s64 	%rd10, %rd1, %rd9;
	ld.global.f32 	%f10, [%rd10];
	ld.shared.f32 	%f11, [%r8];
	add.f32 	%f12, %f10, %f11;
	st.shared.f32 	[%r8], %f12;
$L__BB1_11:
	setp.gt.u32 	%p8, %r6, 511;
	@%p8 bra 	$L__BB1_13;
	add.s32 	%r50, %r95, -1024;
	mul.wide.u32 	%rd11, %r50, 4;
	add.s64 	%rd12, %rd1, %rd11;
	ld.global.f32 	%f13, [%rd12];
	ld.shared.f32 	%f14, [%r5];
	add.f32 	%f15, %f13, %f14;
	st.shared.f32 	[%r5], %f15;
$L__BB1_13:
	setp.gt.u32 	%p9, %r7, 511;
	@%p9 bra 	$L__BB1_15;
	add.s32 	%r51, %r94, -1024;
	mul.wide.u32 	%rd13, %r51, 4;
	add.s64 	%rd14, %rd1, %rd13;
	ld.global.f32 	%f16, [%rd14];
	ld.shared.f32 	%f17, [%r8];
	add.f32 	%f18, %f16, %f17;
	st.shared.f32 	[%r8], %f18;
$L__BB1_15:
	setp.gt.u32 	%p10, %r6, 511;
	@%p10 bra 	$L__BB1_17;
	add.s32 	%r52, %r95, -512;
	mul.wide.u32 	%rd15, %r52, 4;
	add.s64 	%rd16, %rd1, %rd15;
	ld.global.f32 	%f19, [%rd16];
	ld.shared.f32 	%f20, [%r5];
	add.f32 	%f21, %f19, %f20;
	st.shared.f32 	[%r5], %f21;
$L__BB1_17:
	setp.gt.u32 	%p11, %r7, 511;
	@%p11 bra 	$L__BB1_19;
	add.s32 	%r53, %r94, -512;
	mul.wide.u32 	%rd17, %r53, 4;
	add.s64 	%rd18, %rd1, %rd17;
	ld.global.f32 	%f22, [%rd18];
	ld.shared.f32 	%f23, [%r8];
	add.f32 	%f24, %f22, %f23;
	st.shared.f32 	[%r8], %f24;
$L__BB1_19:
	setp.gt.u32 	%p12, %r6, 511;
	@%p12 bra 	$L__BB1_21;
	mul.wide.u32 	%rd19, %r95, 4;
	add.s64 	%rd20, %rd1, %rd19;
	ld.global.f32 	%f25, [%rd20];
	ld.shared.f32 	%f26, [%r5];
	add.f32 	%f27, %f25, %f26;
	st.shared.f32 	[%r5], %f27;
$L__BB1_21:
	setp.gt.u32 	%p13, %r7, 511;
	@%p13 bra 	$L__BB1_23;
	mul.wide.u32 	%rd21, %r94, 4;
	add.s64 	%rd22, %rd1, %rd21;
	ld.global.f32 	%f28, [%rd22];
	ld.shared.f32 	%f29, [%r8];
	add.f32 	%f30, %f28, %f29;
	st.shared.f32 	[%r8], %f30;
$L__BB1_23:
	setp.gt.u32 	%p14, %r6, 511;
	@%p14 bra 	$L__BB1_25;
	add.s32 	%r54, %r95, 512;
	mul.wide.u32 	%rd23, %r54, 4;
	add.s64 	%rd24, %rd1, %rd23;
	ld.global.f32 	%f31, [%rd24];
	ld.shared.f32 	%f32, [%r5];
	add.f32 	%f33, %f31, %f32;
	st.shared.f32 	[%r5], %f33;
$L__BB1_25:
	setp.gt.u32 	%p15, %r7, 511;
	@%p15 bra 	$L__BB1_27;
	add.s32 	%r55, %r94, 512;
	mul.wide.u32 	%rd25, %r55, 4;
	add.s64 	%rd26, %rd1, %rd25;
	ld.global.f32 	%f34, [%rd26];
	ld.shared.f32 	%f35, [%r8];
	add.f32 	%f36, %f34, %f35;
	st.shared.f32 	[%r8], %f36;
$L__BB1_27:
	setp.gt.u32 	%p16, %r6, 511;
	@%p16 bra 	$L__BB1_29;
	add.s32 	%r56, %r95, 1024;
	mul.wide.u32 	%rd27, %r56, 4;
	add.s64 	%rd28, %rd1, %rd27;
	ld.global.f32 	%f37, [%rd28];
	ld.shared.f32 	%f38, [%r5];
	add.f32 	%f39, %f37, %f38;
	st.shared.f32 	[%r5], %f39;
$L__BB1_29:
	setp.gt.u32 	%p17, %r7, 511;
	@%p17 bra 	$L__BB1_31;
	add.s32 	%r57, %r94, 1024;
	mul.wide.u32 	%rd29, %r57, 4;
	add.s64 	%rd30, %rd1, %rd29;
	ld.global.f32 	%f40, [%rd30];
	ld.shared.f32 	%f41, [%r8];
	add.f32 	%f42, %f40, %f41;
	st.shared.f32 	[%r8], %f42;
$L__BB1_31:
	setp.gt.u32 	%p18, %r6, 511;
	@%p18 bra 	$L__BB1_33;
	add.s32 	%r58, %r95, 1536;
	mul.wide.u32 	%rd31, %r58, 4;
	add.s64 	%rd32, %rd1, %rd31;
	ld.global.f32 	%f43, [%rd32];
	ld.shared.f32 	%f44, [%r5];
	add.f32 	%f45, %f43, %f44;
	st.shared.f32 	[%r5], %f45;
$L__BB1_33:
	setp.gt.u32 	%p19, %r7, 511;
	@%p19 bra 	$L__BB1_35;
	add.s32 	%r59, %r94, 1536;
	mul.wide.u32 	%rd33, %r59, 4;
	add.s64 	%rd34, %rd1, %rd33;
	ld.global.f32 	%f46, [%rd34];
	ld.shared.f32 	%f47, [%r8];
	add.f32 	%f48, %f46, %f47;
	st.shared.f32 	[%r8], %f48;
$L__BB1_35:
	add.s32 	%r96, %r96, 8;
	add.s32 	%r95, %r95, 4096;
	add.s32 	%r94, %r94, 4096;
	setp.eq.s32 	%p20, %r96, 0;
	@%p20 bra 	$L__BB1_36;
	bra.uni 	$L__BB1_3;
$L__BB1_36:
	setp.eq.s32 	%p21, %r9, 0;
	@%p21 bra 	$L__BB1_71;
	and.b32  	%r15, %r1, 3;
	setp.lt.u32 	%p22, %r9, 4;
	@%p22 bra 	$L__BB1_55;
	setp.gt.u32 	%p23, %r6, 511;
	@%p23 bra 	$L__BB1_40;
	shl.b32 	%r60, %r91, 9;
	add.s32 	%r61, %r60, %r6;
	mul.wide.u32 	%rd35, %r61, 4;
	add.s64 	%rd36, %rd1, %rd35;
	ld.global.f32 	%f49, [%rd36];
	ld.shared.f32 	%f50, [%r5];
	add.f32 	%f51, %f49, %f50;
	st.shared.f32 	[%r5], %f51;
$L__BB1_40:
	setp.gt.u32 	%p24, %r7, 511;
	@%p24 bra 	$L__BB1_42;
	shl.b32 	%r62, %r91, 9;
	add.s32 	%r63, %r62, %r7;
	mul.wide.u32 	%rd37, %r63, 4;
	add.s64 	%rd38, %rd1, %rd37;
	ld.global.f32 	%f52, [%rd38];
	ld.shared.f32 	%f53, [%r8];
	add.f32 	%f54, %f52, %f53;
	st.shared.f32 	[%r8], %f54;
$L__BB1_42:
	setp.gt.u32 	%p25, %r6, 511;
	add.s32 	%r16, %r91, 1;
	@%p25 bra 	$L__BB1_44;
	shl.b32 	%r64, %r16, 9;
	add.s32 	%r65, %r64, %r6;
	mul.wide.u32 	%rd39, %r65, 4;
	add.s64 	%rd40, %rd1, %rd39;
	ld.global.f32 	%f55, [%rd40];
	ld.shared.f32 	%f56, [%r5];
	add.f32 	%f57, %f55, %f56;
	st.shared.f32 	[%r5], %f57;
$L__BB1_44:
	setp.gt.u32 	%p26, %r7, 511;
	@%p26 bra 	$L__BB1_46;
	shl.b32 	%r66, %r16, 9;
	add.s32 	%r67, %r66, %r7;
	mul.wide.u32 	%rd41, %r67, 4;
	add.s64 	%rd42, %rd1, %rd41;
	ld.global.f32 	%f58, [%rd42];
	ld.shared.f32 	%f59, [%r8];
	add.f32 	%f60, %f58, %f59;
	st.shared.f32 	[%r8], %f60;
$L__BB1_46:
	setp.gt.u32 	%p27, %r6, 511;
	add.s32 	%r17, %r91, 2;
	@%p27 bra 	$L__BB1_48;
	shl.b32 	%r68, %r17, 9;
	add.s32 	%r69, %r68, %r6;
	mul.wide.u32 	%rd43, %r69, 4;
	add.s64 	%rd44, %rd1, %rd43;
	ld.global.f32 	%f61, [%rd44];
	ld.shared.f32 	%f62, [%r5];
	add.f32 	%f63, %f61, %f62;
	st.shared.f32 	[%r5], %f63;
$L__BB1_48:
	setp.gt.u32 	%p28, %r7, 511;
	@%p28 bra 	$L__BB1_50;
	shl.b32 	%r70, %r17, 9;
	add.s32 	%r71, %r70, %r7;
	mul.wide.u32 	%rd45, %r71, 4;
	add.s64 	%rd46, %rd1, %rd45;
	ld.global.f32 	%f64, [%rd46];
	ld.shared.f32 	%f65, [%r8];
	add.f32 	%f66, %f64, %f65;
	st.shared.f32 	[%r8], %f66;
$L__BB1_50:
	setp.gt.u32 	%p29, %r6, 511;
	add.s32 	%r18, %r91, 3;
	@%p29 bra 	$L__BB1_52;
	shl.b32 	%r72, %r18, 9;
	add.s32 	%r73, %r72, %r6;
	mul.wide.u32 	%rd47, %r73, 4;
	add.s64 	%rd48, %rd1, %rd47;
	ld.global.f32 	%f67, [%rd48];
	ld.shared.f32 	%f68, [%r5];
	add.f32 	%f69, %f67, %f68;
	st.shared.f32 	[%r5], %f69;
$L__BB1_52:
	setp.gt.u32 	%p30, %r7, 511;
	@%p30 bra 	$L__BB1_54;
	shl.b32 	%r74, %r18, 9;
	add.s32 	%r75, %r74, %r7;
	mul.wide.u32 	%rd49, %r75, 4;
	add.s64 	%rd50, %rd1, %rd49;
	ld.global.f32 	%f70, [%rd50];
	ld.shared.f32 	%f71, [%r8];
	add.f32 	%f72, %f70, %f71;
	st.shared.f32 	[%r8], %f72;
$L__BB1_54:
	add.s32 	%r91, %r91, 4;
$L__BB1_55:
	setp.eq.s32 	%p31, %r15, 0;
	@%p31 bra 	$L__BB1_71;
	setp.eq.s32 	%p32, %r15, 1;
	@%p32 bra 	$L__BB1_66;
	setp.gt.u32 	%p33, %r6, 511;
	@%p33 bra 	$L__BB1_59;
	shl.b32 	%r76, %r91, 9;
	add.s32 	%r77, %r76, %r6;
	mul.wide.u32 	%rd51, %r77, 4;
	add.s64 	%rd52, %rd1, %rd51;
	ld.global.f32 	%f73, [%rd52];
	ld.shared.f32 	%f74, [%r5];
	add.f32 	%f75, %f73, %f74;
	st.shared.f32 	[%r5], %f75;
$L__BB1_59:
	setp.gt.u32 	%p34, %r7, 511;
	@%p34 bra 	$L__BB1_61;
	shl.b32 	%r78, %r91, 9;
	add.s32 	%r79, %r78, %r7;
	mul.wide.u32 	%rd53, %r79, 4;
	add.s64 	%rd54, %rd1, %rd53;
	ld.global.f32 	%f76, [%rd54];
	ld.shared.f32 	%f77, [%r8];
	add.f32 	%f78, %f76, %f77;
	st.shared.f32 	[%r8], %f78;
$L__BB1_61:
	setp.gt.u32 	%p35, %r6, 511;
	add.s32 	%r21, %r91, 1;
	@%p35 bra 	$L__BB1_63;
	shl.b32 	%r80, %r21, 9;
	add.s32 	%r81, %r80, %r6;
	mul.wide.u32 	%rd55, %r81, 4;
	add.s64 	%rd56, %rd1, %rd55;
	ld.global.f32 	%f79, [%rd56];
	ld.shared.f32 	%f80, [%r5];
	add.f32 	%f81, %f79, %f80;
	st.shared.f32 	[%r5], %f81;
$L__BB1_63:
	setp.gt.u32 	%p36, %r7, 511;
	@%p36 bra 	$L__BB1_65;
	shl.b32 	%r82, %r21, 9;
	add.s32 	%r83, %r82, %r7;
	mul.wide.u32 	%rd57, %r83, 4;
	add.s64 	%rd58, %rd1, %rd57;
	ld.global.f32 	%f82, [%rd58];
	ld.shared.f32 	%f83, [%r8];
	add.f32 	%f84, %f82, %f83;
	st.shared.f32 	[%r8], %f84;
$L__BB1_65:
	add.s32 	%r91, %r91, 2;
$L__BB1_66:
	and.b32  	%r84, %r1, 1;
	setp.eq.b32 	%p37, %r84, 1;
	not.pred 	%p38, %p37;
	@%p38 bra 	$L__BB1_71;
	setp.gt.u32 	%p39, %r6, 511;
	@%p39 bra 	$L__BB1_69;
	shl.b32 	%r85, %r91, 9;
	add.s32 	%r86, %r85, %r6;
	mul.wide.u32 	%rd59, %r86, 4;
	add.s64 	%rd60, %rd1, %rd59;
	ld.global.f32 	%f85, [%rd60];
	ld.shared.f32 	%f86, [%r5];
	add.f32 	%f87, %f85, %f86;
	st.shared.f32 	[%r5], %f87;
$L__BB1_69:
	setp.gt.u32 	%p40, %r7, 511;
	@%p40 bra 	$L__BB1_71;
	shl.b32 	%r87, %r91, 9;
	add.s32 	%r88, %r87, %r7;
	mul.wide.u32 	%rd61, %r88, 4;
	add.s64 	%rd62, %rd1, %rd61;
	ld.global.f32 	%f88, [%rd62];
	ld.shared.f32 	%f89, [%r8];
	add.f32 	%f90, %f88, %f89;
	st.shared.f32 	[%r8], %f90;
$L__BB1_71:
	setp.lt.u32 	%p41, %r97, 2;
	@%p41 bra 	$L__BB1_75;
$L__BB1_72:
	shr.u32 	%r31, %r97, 1;
	bar.sync 	0;
	setp.ge.u32 	%p42, %r2, %r31;
	@%p42 bra 	$L__BB1_74;
	shl.b32 	%r89, %r31, 2;
	add.s32 	%r90, %r5, %r89;
	ld.shared.f32 	%f91, [%r90];
	ld.shared.f32 	%f92, [%r5];
	add.f32 	%f93, %f91, %f92;
	st.shared.f32 	[%r5], %f93;
$L__BB1_74:
	setp.gt.u32 	%p43, %r97, 3;
	mov.u32 	%r97, %r31;
	@%p43 bra 	$L__BB1_72;
$L__BB1_75:
	bar.sync 	0;
	ld.shared.f32 	%f94, [_ZZ14reductionLargePfiE10partialSum];
	st.global.f32 	[%rd1], %f94;
	ret;

}
	// .globl	_Z10brent_kungPfS_i
.visible .entry _Z10brent_kungPfS_i(
	.param .u64 .ptr .align 1 _Z10brent_kungPfS_i_param_0,
	.param .u64 .ptr .align 1 _Z10brent_kungPfS_i_param_1,
	.param .u32 _Z10brent_kungPfS_i_param_2
)
{
	.reg .pred 	%p<15>;
	.reg .b32 	%r<51>;
	.reg .b32 	%f<32>;
	.reg .b64 	%rd<17>;
	// demoted variable
	.shared .align 4 .b8 _ZZ10brent_kungPfS_iE6result[2048];
	ld.param.u64 	%rd3, [_Z10brent_kungPfS_i_param_0];
	ld.param.u64 	%rd4, [_Z10brent_kungPfS_i_param_1];
	ld.param.u32 	%r11, [_Z10brent_kungPfS_i_param_2];
	cvta.to.global.u64 	%rd1, %rd4;
	cvta.to.global.u64 	%rd2, %rd3;
	mov.u32 	%r12, %ctaid.x;
	mov.u32 	%r1, %ntid.x;
	mul.lo.s32 	%r13, %r12, %r1;
	shl.b32 	%r14, %r13, 1;
	mov.u32 	%r2, %tid.x;
	add.s32 	%r3, %r14, %r2;
	setp.ge.s32 	%p1, %r3, %r11;
	shl.b32 	%r15, %r2, 2;
	mov.u32 	%r16, _ZZ10brent_kungPfS_iE6result;
	add.s32 	%r4, %r16, %r15;
	@%p1 bra 	$L__BB2_2;
	mul.wide.s32 	%rd5, %r3, 4;
	add.s64 	%rd6, %rd2, %rd5;
	ld.global.f32 	%f1, [%rd6];
	st.shared.f32 	[%r4], %f1;
	mov.u64 	%rd7, $str;
	cvta.global.u64 	%rd8, %rd7;
	{ // callseq 0, 0
	.param .b64 param0;
	st.param.b64 	[param0], %rd8;
	.param .b64 param1;
	st.param.b64 	[param1], 0;
	.param .b32 retval0;
	call.uni (retval0), 
	vprintf, 
	(
	param0, 
	param1
	);
	ld.param.b32 	%r17, [retval0];
	} // callseq 0
$L__BB2_2:
	add.s32 	%r5, %r3, %r1;
	setp.ge.u32 	%p2, %r5, %r11;
	shl.b32 	%r19, %r1, 2;
	add.s32 	%r6, %r4, %r19;
	@%p2 bra 	$L__BB2_4;
	mul.wide.u32 	%rd9, %r5, 4;
	add.s64 	%rd10, %rd2, %rd9;
	ld.global.f32 	%f2, [%rd10];
	st.shared.f32 	[%r6], %f2;
	mov.u64 	%rd11, $str$1;
	cvta.global.u64 	%rd12, %rd11;
	{ // callseq 1, 0
	.param .b64 param0;
	st.param.b64 	[param0], %rd12;
	.param .b64 param1;
	st.param.b64 	[param1], 0;
	.param .b32 retval0;
	call.uni (retval0), 
	vprintf, 
	(
	param0, 
	param1
	);
	ld.param.b32 	%r20, [retval0];
	} // callseq 1
$L__BB2_4:
	shl.b32 	%r23, %r2, 1;
	add.s32 	%r7, %r23, 2;
	mov.b32 	%r50, 1;
$L__BB2_5:
	bar.sync 	0;
	mul.lo.s32 	%r9, %r50, %r7;
	setp.gt.u32 	%p3, %r9, 512;
	@%p3 bra 	$L__BB2_7;
	sub.s32 	%r24, %r9, %r50;
	shl.b32 	%r25, %r24, 2;
	add.s32 	%r27, %r16, %r25;
	ld.shared.f32 	%f3, [%r27+-4];
	shl.b32 	%r28, %r50, 2;
	add.s32 	%r29, %r27, %r28;
	ld.shared.f32 	%f4, [%r29+-4];
	add.f32 	%f5, %f3, %f4;
	st.shared.f32 	[%r29+-4], %f5;
$L__BB2_7:
	shl.b32 	%r50, %r50, 1;
	setp.le.u32 	%p4, %r50, %r1;
	@%p4 bra 	$L__BB2_5;
	bar.sync 	0;
	setp.ne.s32 	%p5, %r2, 0;
	@%p5 bra 	$L__BB2_10;
	ld.shared.f32 	%f6, [_ZZ10brent_kungPfS_iE6result+1020];
	ld.shared.f32 	%f7, [_ZZ10brent_kungPfS_iE6result+1532];
	add.f32 	%f8, %f6, %f7;
	st.shared.f32 	[_ZZ10brent_kungPfS_iE6result+1532], %f8;
$L__BB2_10:
	bar.sync 	0;
	setp.gt.u32 	%p6, %r2, 2;
	@%p6 bra 	$L__BB2_12;
	shl.b32 	%r30, %r7, 8;
	add.s32 	%r32, %r16, %r30;
	ld.shared.f32 	%f9, [%r32+-4];
	ld.shared.f32 	%f10, [%r32+252];
	add.f32 	%f11, %f9, %f10;
	st.shared.f32 	[%r32+252], %f11;
$L__BB2_12:
	bar.sync 	0;
	setp.gt.u32 	%p7, %r2, 6;
	@%p7 bra 	$L__BB2_14;
	shl.b32 	%r33, %r7, 7;
	add.s32 	%r35, %r16, %r33;
	ld.shared.f32 	%f12, [%r35+-4];
	ld.shared.f32 	%f13, [%r35+124];
	add.f32 	%f14, %f12, %f13;
	st.shared.f32 	[%r35+124], %f14;
$L__BB2_14:
	bar.sync 	0;
	setp.gt.u32 	%p8, %r2, 14;
	@%p8 bra 	$L__BB2_16;
	shl.b32 	%r36, %r7, 6;
	add.s32 	%r38, %r16, %r36;
	ld.shared.f32 	%f15, [%r38+-4];
	ld.shared.f32 	%f16, [%r38+60];
	add.f32 	%f17, %f15, %f16;
	st.shared.f32 	[%r38+60], %f17;
$L__BB2_16:
	bar.sync 	0;
	setp.gt.u32 	%p9, %r2, 30;
	@%p9 bra 	$L__BB2_18;
	shl.b32 	%r39, %r7, 5;
	add.s32 	%r41, %r16, %r39;
	ld.shared.f32 	%f18, [%r41+-4];
	ld.shared.f32 	%f19, [%r41+28];
	add.f32 	%f20, %f18, %f19;
	st.shared.f32 	[%r41+28], %f20;
$L__BB2_18:
	bar.sync 	0;
	setp.gt.u32 	%p10, %r2, 62;
	@%p10 bra 	$L__BB2_20;
	shl.b32 	%r42, %r7, 4;
	add.s32 	%r44, %r16, %r42;
	ld.shared.f32 	%f21, [%r44+-4];
	ld.shared.f32 	%f22, [%r44+12];
	add.f32 	%f23, %f21, %f22;
	st.shared.f32 	[%r44+12], %f23;
$L__BB2_20:
	bar.sync 	0;
	setp.gt.u32 	%p11, %r2, 126;
	@%p11 bra 	$L__BB2_22;
	shl.b32 	%r45, %r7, 3;
	add.s32 	%r47, %r16, %r45;
	ld.shared.f32 	%f24, [%r47+-4];
	ld.shared.f32 	%f25, [%r47+4];
	add.f32 	%f26, %f24, %f25;
	st.shared.f32 	[%r47+4], %f26;
$L__BB2_22:
	bar.sync 	0;
	setp.gt.u32 	%p12, %r2, 254;
	@%p12 bra 	$L__BB2_24;
	add.s32 	%r49, %r4, %r15;
	ld.shared.f32 	%f27, [%r49+4];
	ld.shared.f32 	%f28, [%r49+8];
	add.f32 	%f29, %f27, %f28;
	st.shared.f32 	[%r49+8], %f29;
$L__BB2_24:
	setp.ge.s32 	%p13, %r3, %r11;
	bar.sync 	0;
	@%p13 bra 	$L__BB2_26;
	ld.shared.f32 	%f30, [%r4];
	mul.wide.s32 	%rd13, %r3, 4;
	add.s64 	%rd14, %rd1, %rd13;
	st.global.f32 	[%rd14], %f30;
$L__BB2_26:
	setp.ge.u32 	%p14, %r5, %r11;
	@%p14 bra 	$L__BB2_28;
	ld.shared.f32 	%f31, [%r6];
	mul.wide.u32 	%rd15, %r5, 4;
	add.s64 	%rd16, %rd1, %rd15;
	st.global.f32 	[%rd16], %f31;
$L__BB2_28:
	ret;

}


// ===== COMPILED SASS (sm_100) =====

	.target	sm_100

	.elftype	@"ET_EXEC"


//--------------------- .note.nv.tkinfo           --------------------------
	.section	.note.nv.tkinfo,"",@"SHT_NOTE"
	.sectionflags	@"SHF_NOTE_NV_TKINFO"
	.tkinfo
        /*0018*/ 	.word	0x00000002
        /*0030*/ 	.string	""
        /*0030*/ 	.string	"ptxas"
        /*0030*/ 	.string	"Cuda compilation tools, release 13.0, V13.0.88"
        /*0030*/ 	.string	"Build cuda_13.0.r13.0/compiler.36424714_0"
        /*0030*/ 	.string	"-arch sm_100 -m 64 "



//--------------------- .note.nv.cuinfo           --------------------------
	.section	.note.nv.cuinfo,"",@"SHT_NOTE"
	.sectionflags	@"SHF_NOTE_NV_CUINFO"
        /*0018*/ 	.short	0x0002
        /*001a*/ 	.short	0x0064
        /*001c*/ 	.short	0x0082
	.zero		2


//--------------------- .nv.info                  --------------------------
	.section	.nv.info,"",@"SHT_CUDA_INFO"
	.align	4


	//----- nvinfo : EIATTR_REGCOUNT
	.align		4
        /*0000*/ 	.byte	0x04, 0x2f
        /*0002*/ 	.short	(.L_3 - .L_2)
	.align		4
.L_2:
        /*0004*/ 	.word	index@(_Z9reductionPfi)
        /*0008*/ 	.word	0x0000000e


	//----- nvinfo : EIATTR_FRAME_SIZE
	.align		4
.L_3:
        /*000c*/ 	.byte	0x04, 0x11
        /*000e*/ 	.short	(.L_5 - .L_4)
	.align		4
.L_4:
        /*0010*/ 	.word	index@(_Z9reductionPfi)
        /*0014*/ 	.word	0x00000000


	//----- nvinfo : EIATTR_REGCOUNT
	.align		4
.L_5:
        /*0018*/ 	.byte	0x04, 0x2f
        /*001a*/ 	.short	(.L_7 - .L_6)
	.align		4
.L_6:
        /*001c*/ 	.word	index@(_Z14reductionLargePfi)
        /*0020*/ 	.word	0x0000001e


	//----- nvinfo : EIATTR_FRAME_SIZE
	.align		4
.L_7:
        /*0024*/ 	.byte	0x04, 0x11
        /*0026*/ 	.short	(.L_9 - .L_8)
	.align		4
.L_8:
        /*0028*/ 	.word	index@(_Z14reductionLargePfi)
        /*002c*/ 	.word	0x00000000


	//----- nvinfo : EIATTR_REGCOUNT
	.align		4
.L_9:
        /*0030*/ 	.byte	0x04, 0x2f
        /*0032*/ 	.short	(.L_11 - .L_10)
	.align		4
.L_10:
        /*0034*/ 	.word	index@(_Z10brent_kungPfS_i)
        /*0038*/ 	.word	0x0000001a


	//----- nvinfo : EIATTR_FRAME_SIZE
	.align		4
.L_11:
        /*003c*/ 	.byte	0x04, 0x11
        /*003e*/ 	.short	(.L_13 - .L_12)
	.align		4
.L_12:
        /*0040*/ 	.word	index@(_Z10brent_kungPfS_i)
        /*0044*/ 	.word	0x00000000


	//----- nvinfo : EIATTR_MIN_STACK_SIZE
	.align		4
.L_13:
        /*0048*/ 	.byte	0x04, 0x12
        /*004a*/ 	.short	(.L_15 - .L_14)
	.align		4
.L_14:
        /*004c*/ 	.word	index@(_Z10brent_kungPfS_i)
        /*0050*/ 	.word	0x00000000


	//----- nvinfo : EIATTR_MIN_STACK_SIZE
	.align		4
.L_15:
        /*0054*/ 	.byte	0x04, 0x12
        /*0056*/ 	.short	(.L_17 - .L_16)
	.align		4
.L_16:
        /*0058*/ 	.word	index@(_Z14reductionLargePfi)
        /*005c*/ 	.word	0x00000000


	//----- nvinfo : EIATTR_MIN_STACK_SIZE
	.align		4
.L_17:
        /*0060*/ 	.byte	0x04, 0x12
        /*0062*/ 	.short	(.L_19 - .L_18)
	.align		4
.L_18:
        /*0064*/ 	.word	index@(_Z9reductionPfi)
        /*0068*/ 	.word	0x00000000
.L_19:


//--------------------- .nv.compat                --------------------------
	.section	.nv.compat,"",@"SHT_CUDA_COMPAT_INFO"
	.align	4
        /*0000*/ 	.byte	0x02, 0x09, 0x00, 0x00, 0x02, 0x02, 0x01, 0x00, 0x02, 0x05, 0x05, 0x00, 0x03, 0x07, 0x01, 0x01
        /*0010*/ 	.byte	0x02, 0x03, 0x00, 0x00, 0x02, 0x06, 0x01, 0x00, 0x04, 0x0b, 0x08, 0x00, 0x09, 0x00, 0x00, 0x00
        /*0020*/ 	.byte	0x00, 0x00, 0x00, 0x00


//--------------------- .nv.info._Z10brent_kungPfS_i --------------------------
	.section	.nv.info._Z10brent_kungPfS_i,"",@"SHT_CUDA_INFO"
	.sectionflags	@""
	.align	4


	//----- nvinfo : EIATTR_CUDA_API_VERSION
	.align		4
        /*0000*/ 	.byte	0x04, 0x37
        /*0002*/ 	.short	(.L_21 - .L_20)
.L_20:
        /*0004*/ 	.word	0x00000082


	//----- nvinfo : EIATTR_KPARAM_INFO
	.align		4
.L_21:
        /*0008*/ 	.byte	0x04, 0x17
        /*000a*/ 	.short	(.L_23 - .L_22)
.L_22:
        /*000c*/ 	.word	0x00000000
        /*0010*/ 	.short	0x0002
        /*0012*/ 	.short	0x0010
        /*0014*/ 	.byte	0x00, 0xf0, 0x11, 0x00


	//----- nvinfo : EIATTR_KPARAM_INFO
	.align		4
.L_23:
        /*0018*/ 	.byte	0x04, 0x17
        /*001a*/ 	.short	(.L_25 - .L_24)
.L_24:
        /*001c*/ 	.word	0x00000000
        /*0020*/ 	.short	0x0001
        /*0022*/ 	.short	0x0008
        /*0024*/ 	.byte	0x00, 0xf5, 0x21, 0x00


	//----- nvinfo : EIATTR_KPARAM_INFO
	.align		4
.L_25:
        /*0028*/ 	.byte	0x04, 0x17
        /*002a*/ 	.short	(.L_27 - .L_26)
.L_26:
        /*002c*/ 	.word	0x00000000
        /*0030*/ 	.short	0x0000
        /*0032*/ 	.short	0x0000
        /*0034*/ 	.byte	0x00, 0xf5, 0x21, 0x00


	//----- nvinfo : EIATTR_SPARSE_MMA_MASK
	.align		4
.L_27:
        /*0038*/ 	.byte	0x03, 0x50
        /*003a*/ 	.short	0x0000


	//----- nvinfo : EIATTR_MAXREG_COUNT
	.align		4
        /*003c*/ 	.byte	0x03, 0x1b
        /*003e*/ 	.short	0x00ff


	//----- nvinfo : EIATTR_NUM_BARRIERS
	.align		4
        /*0040*/ 	.byte	0x02, 0x4c
        /*0042*/ 	.byte	0x01
	.zero		1


	//----- nvinfo : EIATTR_EXTERNS
	.align		4
        /*0044*/ 	.byte	0x04, 0x0f
        /*0046*/ 	.short	(.L_29 - .L_28)


	//   ....[0]....
	.align		4
.L_28:
        /*0048*/ 	.word	index@(vprintf)


	//----- nvinfo : EIATTR_MERCURY_ISA_VERSION
	.align		4
.L_29:
        /*004c*/ 	.byte	0x03, 0x5f
        /*004e*/ 	.short	0x0101


	//----- nvinfo : EIATTR_VRC_CTA_INIT_COUNT
	.align		4
        /*0050*/ 	.byte	0x02, 0x4a
	.zero		1
	.zero		1


	//----- nvinfo : EIATTR_SYSCALL_OFFSETS
	.align		4
        /*0054*/ 	.byte	0x04, 0x46
        /*0056*/ 	.short	(.L_31 - .L_30)


	//   ....[0]....
.L_30:
        /*0058*/ 	.word	0x000001b0


	//   ....[1]....
        /*005c*/ 	.word	0x000002d0


	//----- nvinfo : EIATTR_EXIT_INSTR_OFFSETS
	.align		4
.L_31:
        /*0060*/ 	.byte	0x04, 0x1c
        /*0062*/ 	.short	(.L_33 - .L_32)


	//   ....[0]....
.L_32:
        /*0064*/ 	.word	0x00000860


	//   ....[1]....
        /*0068*/ 	.word	0x000008b0


	//----- nvinfo : EIATTR_CRS_STACK_SIZE
	.align		4
.L_33:
        /*006c*/ 	.byte	0x04, 0x1e
        /*006e*/ 	.short	(.L_35 - .L_34)
.L_34:
        /*0070*/ 	.word	0x00000000


	//----- nvinfo : EIATTR_CBANK_PARAM_SIZE
	.align		4
.L_35:
        /*0074*/ 	.byte	0x03, 0x19
        /*0076*/ 	.short	0x0014


	//----- nvinfo : EIATTR_PARAM_CBANK
	.align		4
        /*0078*/ 	.byte	0x04, 0x0a
        /*007a*/ 	.short	(.L_37 - .L_36)
	.align		4
.L_36:
        /*007c*/ 	.word	index@(.nv.constant0._Z10brent_kungPfS_i)
        /*0080*/ 	.short	0x0380
        /*0082*/ 	.short	0x0014


	//----- nvinfo : EIATTR_SW_WAR
	.align		4
.L_37:
        /*0084*/ 	.byte	0x04, 0x36
        /*0086*/ 	.short	(.L_39 - .L_38)
.L_38:
        /*0088*/ 	.word	0x00000008
.L_39:


//--------------------- .nv.info._Z14reductionLargePfi --------------------------
	.section	.nv.info._Z14reductionLargePfi,"",@"SHT_CUDA_INFO"
	.sectionflags	@""
	.align	4


	//----- nvinfo : EIATTR_CUDA_API_VERSION
	.align		4
        /*0000*/ 	.byte	0x04, 0x37
        /*0002*/ 	.short	(.L_41 - .L_40)
.L_40:
        /*0004*/ 	.word	0x00000082


	//----- nvinfo : EIATTR_KPARAM_INFO
	.align		4
.L_41:
        /*0008*/ 	.byte	0x04, 0x17
        /*000a*/ 	.short	(.L_43 - .L_42)
.L_42:
        /*000c*/ 	.word	0x00000000
        /*0010*/ 	.short	0x0001
        /*0012*/ 	.short	0x0008
        /*0014*/ 	.byte	0x00, 0xf0, 0x11, 0x00


	//----- nvinfo : EIATTR_KPARAM_INFO
	.align		4
.L_43:
        /*0018*/ 	.byte	0x04, 0x17
        /*001a*/ 	.short	(.L_45 - .L_44)
.L_44:
        /*001c*/ 	.word	0x00000000
        /*0020*/ 	.short	0x0000
        /*0022*/ 	.short	0x0000
        /*0024*/ 	.byte	0x00, 0xf5, 0x21, 0x00


	//----- nvinfo : EIATTR_SPARSE_MMA_MASK
	.align		4
.L_45:
        /*0028*/ 	.byte	0x03, 0x50
        /*002a*/ 	.short	0x0000


	//----- nvinfo : EIATTR_MAXREG_COUNT
	.align		4
        /*002c*/ 	.byte	0x03, 0x1b
        /*002e*/ 	.short	0x00ff


	//----- nvinfo : EIATTR_NUM_BARRIERS
	.align		4
        /*0030*/ 	.byte	0x02, 0x4c
        /*0032*/ 	.byte	0x01
	.zero		1


	//----- nvinfo : EIATTR_MERCURY_ISA_VERSION
	.align		4
        /*0034*/ 	.byte	0x03, 0x5f
        /*0036*/ 	.short	0x0101


	//----- nvinfo : EIATTR_VRC_CTA_INIT_COUNT
	.align		4
        /*0038*/ 	.byte	0x02, 0x4a
	.zero		1
	.zero		1


	//----- nvinfo : EIATTR_EXIT_INSTR_OFFSETS
	.align		4
        /*003c*/ 	.byte	0x04, 0x1c
        /*003e*/ 	.short	(.L_47 - .L_46)


	//   ....[0]....
.L_46:
        /*0040*/ 	.word	0x00001970


	//----- nvinfo : EIATTR_CBANK_PARAM_SIZE
	.align		4
.L_47:
        /*0044*/ 	.byte	0x03, 0x19
        /*0046*/ 	.short	0x000c


	//----- nvinfo : EIATTR_PARAM_CBANK
	.align		4
        /*0048*/ 	.byte	0x04, 0x0a
        /*004a*/ 	.short	(.L_49 - .L_48)
	.align		4
.L_48:
        /*004c*/ 	.word	index@(.nv.constant0._Z14reductionLargePfi)
        /*0050*/ 	.short	0x0380
        /*0052*/ 	.short	0x000c


	//----- nvinfo : EIATTR_SW_WAR
	.align		4
.L_49:
        /*0054*/ 	.byte	0x04, 0x36
        /*0056*/ 	.short	(.L_51 - .L_50)
.L_50:
        /*0058*/ 	.word	0x00000008
.L_51:


//--------------------- .nv.info._Z9reductionPfi  --------------------------
	.section	.nv.info._Z9reductionPfi,"",@"SHT_CUDA_INFO"
	.sectionflags	@""
	.align	4


	//----- nvinfo : EIATTR_CUDA_API_VERSION
	.align		4
        /*0000*/ 	.byte	0x04, 0x37
        /*0002*/ 	.short	(.L_53 - .L_52)
.L_52:
        /*0004*/ 	.word	0x00000082


	//----- nvinfo : EIATTR_KPARAM_INFO
	.align		4
.L_53:
        /*0008*/ 	.byte	0x04, 0x17
        /*000a*/ 	.short	(.L_55 - .L_54)
.L_54:
        /*000c*/ 	.word	0x00000000
        /*0010*/ 	.short	0x0001
        /*0012*/ 	.short	0x0008
        /*0014*/ 	.byte	0x00, 0xf0, 0x11, 0x00


	//----- nvinfo : EIATTR_KPARAM_INFO
	.align		4
.L_55:
        /*0018*/ 	.byte	0x04, 0x17
        /*001a*/ 	.short	(.L_57 - .L_56)
.L_56:
        /*001c*/ 	.word	0x00000000
        /*0020*/ 	.short	0x0000
        /*0022*/ 	.short	0x0000
        /*0024*/ 	.byte	0x00, 0xf5, 0x21, 0x00


	//----- nvinfo : EIATTR_SPARSE_MMA_MASK
	.align		4
.L_57:
        /*0028*/ 	.byte	0x03, 0x50
        /*002a*/ 	.short	0x0000


	//----- nvinfo : EIATTR_MAXREG_COUNT
	.align		4
        /*002c*/ 	.byte	0x03, 0x1b
        /*002e*/ 	.short	0x00ff


	//----- nvinfo : EIATTR_NUM_BARRIERS
	.align		4
        /*0030*/ 	.byte	0x02, 0x4c
        /*0032*/ 	.byte	0x01
	.zero		1


	//----- nvinfo : EIATTR_MERCURY_ISA_VERSION
	.align		4
        /*0034*/ 	.byte	0x03, 0x5f
        /*0036*/ 	.short	0x0101


	//----- nvinfo : EIATTR_VRC_CTA_INIT_COUNT
	.align		4
        /*0038*/ 	.byte	0x02, 0x4a
	.zero		1
	.zero		1


	//----- nvinfo : EIATTR_EXIT_INSTR_OFFSETS
	.align		4
        /*003c*/ 	.byte	0x04, 0x1c
        /*003e*/ 	.short	(.L_59 - .L_58)


	//   ....[0]....
.L_58:
        /*0040*/ 	.word	0x00000290


	//----- nvinfo : EIATTR_CBANK_PARAM_SIZE
	.align		4
.L_59:
        /*0044*/ 	.byte	0x03, 0x19
        /*0046*/ 	.short	0x000c


	//----- nvinfo : EIATTR_PARAM_CBANK
	.align		4
        /*0048*/ 	.byte	0x04, 0x0a
        /*004a*/ 	.short	(.L_61 - .L_60)
	.align		4
.L_60:
        /*004c*/ 	.word	index@(.nv.constant0._Z9reductionPfi)
        /*0050*/ 	.short	0x0380
        /*0052*/ 	.short	0x000c


	//----- nvinfo : EIATTR_SW_WAR
	.align		4
.L_61:
        /*0054*/ 	.byte	0x04, 0x36
        /*0056*/ 	.short	(.L_63 - .L_62)
.L_62:
        /*0058*/ 	.word	0x00000008
.L_63:


//--------------------- .nv.callgraph             --------------------------
	.section	.nv.callgraph,"",@"SHT_CUDA_CALLGRAPH"
	.align	4
	.sectionentsize	8
	.align		4
        /*0000*/ 	.word	0x00000000
	.align		4
        /*0004*/ 	.word	0xffffffff
	.align		4
        /*0008*/ 	.word	index@(_Z10brent_kungPfS_i)
	.align		4
        /*000c*/ 	.word	index@(vprintf)
	.align		4
        /*0010*/ 	.word	0x00000000
	.align		4
        /*0014*/ 	.word	0xfffffffe
	.align		4
        /*0018*/ 	.word	0x00000000
	.align		4
        /*001c*/ 	.word	0xfffffffd
	.align		4
        /*0020*/ 	.word	0x00000000
	.align		4
        /*0024*/ 	.word	0xfffffffc


//--------------------- .nv.constant4             --------------------------
	.section	.nv.constant4,"a",@progbits
	.align	8
	.align		8
.nv.constant4:
        /*0000*/ 	.dword	vprintf
	.align		8
        /*0008*/ 	.dword	$str
	.align		8
        /*0010*/ 	.dword	$str$1


//--------------------- .text._Z10brent_kungPfS_i --------------------------
	.section	.text._Z10brent_kungPfS_i,"ax",@progbits
	.align	128
        .global         _Z10brent_kungPfS_i
        .type           _Z10brent_kungPfS_i,@function
        .size           _Z10brent_kungPfS_i,(.L_x_16 - _Z10brent_kungPfS_i)
        .other          _Z10brent_kungPfS_i,@"STO_CUDA_ENTRY STV_DEFAULT"
_Z10brent_kungPfS_i:
.text._Z10brent_kungPfS_i:
[----:B------:R-:W0:Y:S01]  /*0000*/  LDC R1, c[0x0][0x37c] ;  /* 0x0000df00ff017b82 */ /* 0x000e220000000800 */
[----:B------:R-:W1:Y:S07]  /*0010*/  S2R R17, SR_TID.X ;  /* 0x0000000000117919 */ /* 0x000e6e0000002100 */
[----:B------:R-:W2:Y:S01]  /*0020*/  S2UR UR4, SR_CTAID.X ;  /* 0x00000000000479c3 */ /* 0x000ea20000002500 */
[----:B------:R-:W3:Y:S01]  /*0030*/  LDCU UR6, c[0x0][0x390] ;  /* 0x00007200ff0677ac */ /* 0x000ee20008000800 */
[----:B------:R-:W-:Y:S01]  /*0040*/  BSSY.RECONVERGENT B6, `(.L_x_0) ;  /* 0x0000018000067945 */ /* 0x000fe20003800200 */
[----:B------:R-:W4:Y:S05]  /*0050*/  LDCU.64 UR36, c[0x0][0x358] ;  /* 0x00006b00ff2477ac */ /* 0x000f2a0008000a00 */
[----:B------:R-:W2:Y:S08]  /*0060*/  LDC R19, c[0x0][0x360] ;  /* 0x0000d800ff137b82 */ /* 0x000eb00000000800 */
[----:B------:R-:W5:Y:S01]  /*0070*/  S2UR UR5, SR_CgaCtaId ;  /* 0x00000000000579c3 */ /* 0x000f620000008800 */
[----:B--2---:R-:W-:Y:S01]  /*0080*/  IMAD R18, R19, UR4, RZ ;  /* 0x0000000413127c24 */ /* 0x004fe2000f8e02ff */
[----:B------:R-:W-:-:S03]  /*0090*/  UMOV UR4, 0x400 ;  /* 0x0000040000047882 */ /* 0x000fc60000000000 */
[----:B-1----:R-:W-:Y:S01]  /*00a0*/  IMAD R18, R18, 0x2, R17 ;  /* 0x0000000212127824 */ /* 0x002fe200078e0211 */
[----:B-----5:R-:W-:-:S04]  /*00b0*/  ULEA UR4, UR5, UR4, 0x18 ;  /* 0x0000000405047291 */ /* 0x020fc8000f8ec0ff */
[----:B---3--:R-:W-:Y:S02]  /*00c0*/  ISETP.GE.AND P0, PT, R18, UR6, PT ;  /* 0x0000000612007c0c */ /* 0x008fe4000bf06270 */
[----:B------:R-:W-:-:S04]  /*00d0*/  IMAD.U32 R22, RZ, RZ, UR4 ;  /* 0x00000004ff167e24 */ /* 0x000fc8000f8e00ff */
[----:B------:R-:W-:-:S07]  /*00e0*/  IMAD R2, R17, 0x4, R22 ;  /* 0x0000000411027824 */ /* 0x000fce00078e0216 */
[----:B0---4-:R-:W-:Y:S05]  /*00f0*/  @P0 BRA `(.L_x_1) ;  /* 0x0000000000300947 */ /* 0x011fea0003800000 */
[----:B------:R-:W0:Y:S01]  /*0100*/  LDC.64 R8, c[0x0][0x380] ;  /* 0x0000e000ff087b82 */ /* 0x000e220000000a00 */
[----:B------:R-:W-:Y:S01]  /*0110*/  MOV R0, 0x0 ;  /* 0x0000000000007802 */ /* 0x000fe20000000f00 */
[----:B------:R-:W1:Y:S01]  /*0120*/  LDCU.64 UR4, c[0x4][0x8] ;  /* 0x01000100ff0477ac */ /* 0x000e620008000a00 */
[----:B0-----:R-:W-:-:S06]  /*0130*/  IMAD.WIDE R8, R18, 0x4, R8 ;  /* 0x0000000412087825 */ /* 0x001fcc00078e0208 */
[----:B------:R-:W2:Y:S01]  /*0140*/  LDG.E R9, desc[UR36][R8.64] ;  /* 0x0000002408097981 */ /* 0x000ea2000c1e1900 */
[----:B------:R0:W3:Y:S01]  /*0150*/  LDC.64 R10, c[0x4][R0] ;  /* 0x01000000000a7b82 */ /* 0x0000e20000000a00 */
[----:B-1----:R-:W-:Y:S01]  /*0160*/  IMAD.U32 R4, RZ, RZ, UR4 ;  /* 0x00000004ff047e24 */ /* 0x002fe2000f8e00ff */
[----:B------:R-:W-:Y:S02]  /*0170*/  MOV R5, UR5 ;  /* 0x0000000500057c02 */ /* 0x000fe40008000f00 */
[----:B------:R-:W-:Y:S01]  /*0180*/  CS2R R6, SRZ ;  /* 0x0000000000067805 */ /* 0x000fe2000001ff00 */
[----:B--23--:R0:W-:Y:S06]  /*0190*/  STS [R2], R9 ;  /* 0x0000000902007388 */ /* 0x00c1ec0000000800 */
[----:B------:R-:W-:-:S07]  /*01a0*/  LEPC R20, `(.L_x_1) ;  /* 0x000000001014794e */ /* 0x000fce0000000000 */
[----:B0-----:R-:W-:Y:S05]  /*01b0*/  CALL.ABS.NOINC R10 ;  /* 0x000000000a007343 */ /* 0x001fea0003c00000 */
.L_x_1:
[----:B------:R-:W-:Y:S05]  /*01c0*/  BSYNC.RECONVERGENT B6 ;  /* 0x0000000000067941 */ /* 0x000fea0003800200 */
.L_x_0:
[----:B------:R-:W0:Y:S01]  /*01d0*/  LDCU UR4, c[0x0][0x390] ;  /* 0x00007200ff0477ac */ /* 0x000e220008000800 */
[----:B------:R-:W-:Y:S02]  /*01e0*/  IMAD.IADD R23, R18, 0x1, R19 ;  /* 0x0000000112177824 */ /* 0x000fe400078e0213 */
[----:B------:R-:W-:-:S03]  /*01f0*/  IMAD R16, R19, 0x4, R2 ;  /* 0x0000000413107824 */ /* 0x000fc600078e0202 */
[----:B0-----:R-:W-:-:S13]  /*0200*/  ISETP.GE.U32.AND P0, PT, R23, UR4, PT ;  /* 0x0000000417007c0c */ /* 0x001fda000bf06070 */
[----:B------:R-:W-:Y:S05]  /*0210*/  @P0 BRA `(.L_x_2) ;  /* 0x0000000000300947 */ /* 0x000fea0003800000 */
[----:B------:R-:W0:Y:S01]  /*0220*/  LDC.64 R10, c[0x0][0x380] ;  /* 0x0000e000ff0a7b82 */ /* 0x000e220000000a00 */
[----:B------:R-:W-:Y:S01]  /*0230*/  MOV R8, 0x0 ;  /* 0x0000000000087802 */ /* 0x000fe20000000f00 */
[----:B------:R-:W1:Y:S01]  /*0240*/  LDCU.64 UR4, c[0x4][0x10] ;  /* 0x01000200ff0477ac */ /* 0x000e620008000a00 */
[----:B0-----:R-:W-:-:S06]  /*0250*/  IMAD.WIDE.U32 R10, R23, 0x4, R10 ;  /* 0x00000004170a7825 */ /* 0x001fcc00078e000a */
[----:B------:R-:W2:Y:S01]  /*0260*/  LDG.E R11, desc[UR36][R10.64] ;  /* 0x000000240a0b7981 */ /* 0x000ea2000c1e1900 */
[----:B------:R-:W0:Y:S01]  /*0270*/  LDC.64 R8, c[0x4][R8] ;  /* 0x0100000008087b82 */ /* 0x000e220000000a00 */
[----:B-1----:R-:W-:Y:S01]  /*0280*/  IMAD.U32 R4, RZ, RZ, UR4 ;  /* 0x00000004ff047e24 */ /* 0x002fe2000f8e00ff */
[----:B------:R-:W-:Y:S02]  /*0290*/  MOV R5, UR5 ;  /* 0x0000000500057c02 */ /* 0x000fe40008000f00 */
[----:B------:R-:W-:Y:S01]  /*02a0*/  CS2R R6, SRZ ;  /* 0x0000000000067805 */ /* 0x000fe2000001ff00 */
[----:B0-2---:R1:W-:Y:S06]  /*02b0*/  STS [R16], R11 ;  /* 0x0000000b10007388 */ /* 0x0053ec0000000800 */
[----:B------:R-:W-:-:S07]  /*02c0*/  LEPC R20, `(.L_x_2) ;  /* 0x000000001014794e */ /* 0x000fce0000000000 */
[----:B-1----:R-:W-:Y:S05]  /*02d0*/  CALL.ABS.NOINC R8 ;  /* 0x0000000008007343 */ /* 0x002fea0003c00000 */
.L_x_2:
[----:B------:R-:W-:Y:S01]  /*02e0*/  LEA R0, R17, 0x2, 0x1 ;  /* 0x0000000211007811 */ /* 0x000fe200078e08ff */
[----:B------:R-:W-:-:S07]  /*02f0*/  IMAD.MOV.U32 R3, RZ, RZ, 0x1 ;  /* 0x00000001ff037424 */ /* 0x000fce00078e00ff */
.L_x_3:
[----:B------:R-:W-:Y:S01]  /*0300*/  IMAD R4, R0, R3, RZ ;  /* 0x0000000300047224 */ /* 0x000fe200078e02ff */
[----:B------:R-:W-:Y:S05]  /*0310*/  WARPSYNC.ALL ;  /* 0x0000000000007948 */ /* 0x000fea0003800000 */
[----:B------:R-:W-:Y:S01]  /*0320*/  BAR.SYNC.DEFER_BLOCKING 0x0 ;  /* 0x0000000000007b1d */ /* 0x000fe20000010000 */
[----:B------:R-:W-:-:S13]  /*0330*/  ISETP.GT.U32.AND P0, PT, R4, 0x200, PT ;  /* 0x000002000400780c */ /* 0x000fda0003f04070 */
[----:B------:R-:W-:-:S04]  /*0340*/  @!P0 IMAD.IADD R5, R4, 0x1, -R3 ;  /* 0x0000000104058824 */ /* 0x000fc800078e0a03 */
[----:B------:R-:W-:-:S05]  /*0350*/  @!P0 IMAD R4, R5, 0x4, R22 ;  /* 0x0000000405048824 */ /* 0x000fca00078e0216 */
[C---:B------:R-:W-:Y:S01]  /*0360*/  @!P0 LEA R5, R3.reuse, R4, 0x2 ;  /* 0x0000000403058211 */ /* 0x040fe200078e10ff */
[----:B------:R-:W-:Y:S01]  /*0370*/  IMAD.SHL.U32 R3, R3, 0x2, RZ ;  /* 0x0000000203037824 */ /* 0x000fe200078e00ff */
[----:B------:R-:W-:Y:S04]  /*0380*/  @!P0 LDS R4, [R4+-0x4] ;  /* 0xfffffc0004048984 */ /* 0x000fe80000000800 */
[----:B------:R-:W0:Y:S02]  /*0390*/  @!P0 LDS R7, [R5+-0x4] ;  /* 0xfffffc0005078984 */ /* 0x000e240000000800 */
[----:B0-----:R-:W-:-:S05]  /*03a0*/  @!P0 FADD R6, R4, R7 ;  /* 0x0000000704068221 */ /* 0x001fca0000000000 */
[----:B------:R0:W-:Y:S01]  /*03b0*/  @!P0 STS [R5+-0x4], R6 ;  /* 0xfffffc0605008388 */ /* 0x0001e20000000800 */
[----:B------:R-:W-:-:S13]  /*03c0*/  ISETP.GT.U32.AND P0, PT, R3, R19, PT ;  /* 0x000000130300720c */ /* 0x000fda0003f04070 */
[----:B0-----:R-:W-:Y:S05]  /*03d0*/  @!P0 BRA `(.L_x_3) ;  /* 0xfffffffc00c88947 */ /* 0x001fea000383ffff */
[----:B------:R-:W-:Y:S01]  /*03e0*/  BAR.SYNC.DEFER_BLOCKING 0x0 ;  /* 0x0000000000007b1d */ /* 0x000fe20000010000 */
[C---:B------:R-:W-:Y:S02]  /*03f0*/  ISETP.NE.AND P0, PT, R17.reuse, RZ, PT ;  /* 0x000000ff1100720c */ /* 0x040fe40003f05270 */
[----:B------:R-:W-:-:S03]  /*0400*/  ISETP.GT.U32.AND P1, PT, R17, 0x2, PT ;  /* 0x000000021100780c */ /* 0x000fc60003f24070 */
[----:B------:R-:W0:Y:S08]  /*0410*/  LDCU UR4, c[0x0][0x390] ;  /* 0x00007200ff0477ac */ /* 0x000e300008000800 */
[----:B------:R-:W1:Y:S01]  /*0420*/  @!P0 S2R R3, SR_CgaCtaId ;  /* 0x0000000000038919 */ /* 0x000e620000008800 */
[----:B------:R-:W-:Y:S02]  /*0430*/  @!P0 MOV R0, 0x400 ;  /* 0x0000040000008802 */ /* 0x000fe40000000f00 */
[----:B------:R-:W-:-:S02]  /*0440*/  @!P1 LEA R5, R17, 0x200, 0x9 ;  /* 0x0000020011059811 */ /* 0x000fc400078e48ff */
[----:B-1----:R-:W-:-:S05]  /*0450*/  @!P0 LEA R22, R3, R0, 0x18 ;  /* 0x0000000003168211 */ /* 0x002fca00078ec0ff */
[----:B------:R-:W-:Y:S01]  /*0460*/  @!P0 LDS R0, [R22+0x3fc] ;  /* 0x0003fc0016008984 */ /* 0x000fe20000000800 */
[----:B------:R-:W-:-:S03]  /*0470*/  @!P1 IMAD.IADD R5, R22, 0x1, R5 ;  /* 0x0000000116059824 */ /* 0x000fc600078e0205 */
[----:B------:R-:W1:Y:S02]  /*0480*/  @!P0 LDS R3, [R22+0x5fc] ;  /* 0x0005fc0016038984 */ /* 0x000e640000000800 */
[----:B-1----:R-:W-:-:S05]  /*0490*/  @!P0 FADD R3, R0, R3 ;  /* 0x0000000300038221 */ /* 0x002fca0000000000 */
[----:B------:R-:W-:Y:S01]  /*04a0*/  @!P0 STS [R22+0x5fc], R3 ;  /* 0x0005fc0316008388 */ /* 0x000fe20000000800 */
[----:B------:R-:W-:Y:S01]  /*04b0*/  BAR.SYNC.DEFER_BLOCKING 0x0 ;  /* 0x0000000000007b1d */ /* 0x000fe20000010000 */
[----:B------:R-:W-:-:S13]  /*04c0*/  ISETP.GT.U32.AND P0, PT, R17, 0x6, PT ;  /* 0x000000061100780c */ /* 0x000fda0003f04070 */
[----:B------:R-:W-:-:S05]  /*04d0*/  @!P0 LEA R9, R17, 0x100, 0x8 ;  /* 0x0000010011098811 */ /* 0x000fca00078e40ff */
[----:B------:R-:W-:Y:S01]  /*04e0*/  @!P0 IMAD.IADD R9, R22, 0x1, R9 ;  /* 0x0000000116098824 */ /* 0x000fe200078e0209 */
[----:B------:R-:W-:Y:S04]  /*04f0*/  @!P1 LDS R0, [R5+-0x4] ;  /* 0xfffffc0005009984 */ /* 0x000fe80000000800 */
[----:B------:R-:W1:Y:S02]  /*0500*/  @!P1 LDS R7, [R5+0xfc] ;  /* 0x0000fc0005079984 */ /* 0x000e640000000800 */
[----:B-1----:R-:W-:-:S05]  /*0510*/  @!P1 FADD R0, R0, R7 ;  /* 0x0000000700009221 */ /* 0x002fca0000000000 */
[----:B------:R-:W-:Y:S01]  /*0520*/  @!P1 STS [R5+0xfc], R0 ;  /* 0x0000fc0005009388 */ /* 0x000fe20000000800 */
[----:B------:R-:W-:Y:S01]  /*0530*/  BAR.SYNC.DEFER_BLOCKING 0x0 ;  /* 0x0000000000007b1d */ /* 0x000fe20000010000 */
[----:B------:R-:W-:-:S13]  /*0540*/  ISETP.GT.U32.AND P1, PT, R17, 0xe, PT ;  /* 0x0000000e1100780c */ /* 0x000fda0003f24070 */
[----:B------:R-:W-:-:S04]  /*0550*/  @!P1 LEA R7, R17, 0x80, 0x7 ;  /* 0x0000008011079811 */ /* 0x000fc800078e38ff */
[----:B------:R-:W-:Y:S01]  /*0560*/  @!P1 IADD3 R7, PT, PT, R22, R7, RZ ;  /* 0x0000000716079210 */ /* 0x000fe20007ffe0ff */
[----:B------:R-:W-:Y:S04]  /*0570*/  @!P0 LDS R4, [R9+-0x4] ;  /* 0xfffffc0009048984 */ /* 0x000fe80000000800 */
        /* <DEDUP_REMOVED lines=29> */
[----:B------:R-:W-:Y:S01]  /*0750*/  @!P1 IMAD R17, R17, 0x4, R2 ;  /* 0x0000000411119824 */ /* 0x000fe200078e0202 */
[----:B------:R-:W-:Y:S04]  /*0760*/  @!P0 LDS R3, [R7+-0x4] ;  /* 0xfffffc0007038984 */ /* 0x000fe80000000800 */
[----:B------:R-:W1:Y:S02]  /*0770*/  @!P0 LDS R4, [R7+0x4] ;  /* 0x0000040007048984 */ /* 0x000e640000000800 */
[----:B-1----:R-:W-:-:S05]  /*0780*/  @!P0 FADD R6, R3, R4 ;  /* 0x0000000403068221 */ /* 0x002fca0000000000 */
[----:B------:R-:W-:Y:S01]  /*0790*/  @!P0 STS [R7+0x4], R6 ;  /* 0x0000040607008388 */ /* 0x000fe20000000800 */
[----:B------:R-:W-:Y:S01]  /*07a0*/  BAR.SYNC.DEFER_BLOCKING 0x0 ;  /* 0x0000000000007b1d */ /* 0x000fe20000010000 */
[----:B0-----:R-:W-:-:S05]  /*07b0*/  ISETP.GE.AND P0, PT, R18, UR4, PT ;  /* 0x0000000412007c0c */ /* 0x001fca000bf06270 */
[----:B------:R-:W-:Y:S04]  /*07c0*/  @!P1 LDS R3, [R17+0x4] ;  /* 0x0000040011039984 */ /* 0x000fe80000000800 */
[----:B------:R-:W0:Y:S02]  /*07d0*/  @!P1 LDS R4, [R17+0x8] ;  /* 0x0000080011049984 */ /* 0x000e240000000800 */
[----:B0-----:R-:W-:Y:S02]  /*07e0*/  @!P1 FADD R0, R3, R4 ;  /* 0x0000000403009221 */ /* 0x001fe40000000000 */
[----:B------:R-:W0:Y:S03]  /*07f0*/  @!P0 LDC.64 R4, c[0x0][0x388] ;  /* 0x0000e200ff048b82 */ /* 0x000e260000000a00 */
[----:B------:R-:W-:Y:S05]  /*0800*/  @!P1 STS [R17+0x8], R0 ;  /* 0x0000080011009388 */ /* 0x000fea0000000800 */
[----:B------:R-:W-:Y:S01]  /*0810*/  BAR.SYNC.DEFER_BLOCKING 0x0 ;  /* 0x0000000000007b1d */ /* 0x000fe20000010000 */
[----:B------:R-:W-:Y:S01]  /*0820*/  ISETP.GE.U32.AND P1, PT, R23, UR4, PT ;  /* 0x0000000417007c0c */ /* 0x000fe2000bf26070 */
[----:B0-----:R-:W-:-:S04]  /*0830*/  @!P0 IMAD.WIDE R18, R18, 0x4, R4 ;  /* 0x0000000412128825 */ /* 0x001fc800078e0204 */
[----:B------:R-:W0:Y:S04]  /*0840*/  @!P0 LDS R3, [R2] ;  /* 0x0000000002038984 */ /* 0x000e280000000800 */
[----:B0-----:R0:W-:Y:S04]  /*0850*/  @!P0 STG.E desc[UR36][R18.64], R3 ;  /* 0x0000000312008986 */ /* 0x0011e8000c101924 */
[----:B------:R-:W-:Y:S05]  /*0860*/  @P1 EXIT ;  /* 0x000000000000194d */ /* 0x000fea0003800000 */
[----:B------:R-:W1:Y:S01]  /*0870*/  LDS R5, [R16] ;  /* 0x0000000010057984 */ /* 0x000e620000000800 */
[----:B0-----:R-:W0:Y:S02]  /*0880*/  LDC.64 R2, c[0x0][0x388] ;  /* 0x0000e200ff027b82 */ /* 0x001e240000000a00 */
[----:B0-----:R-:W-:-:S05]  /*0890*/  IMAD.WIDE.U32 R2, R23, 0x4, R2 ;  /* 0x0000000417027825 */ /* 0x001fca00078e0002 */
[----:B-1----:R-:W-:Y:S01]  /*08a0*/  STG.E desc[UR36][R2.64], R5 ;  /* 0x0000000502007986 */ /* 0x002fe2000c101924 */
[----:B------:R-:W-:Y:S05]  /*08b0*/  EXIT ;  /* 0x000000000000794d */ /* 0x000fea0003800000 */
.L_x_4:
[----:B------:R-:W-:-:S00]  /*08c0*/  BRA `(.L_x_4) ;  /* 0xfffffffc00fc7947 */ /* 0x000fc0000383ffff */
[----:B------:R-:W-:-:S00]  /*08d0*/  NOP ;  /* 0x0000000000007918 */ /* 0x000fc00000000000 */
        /* <DEDUP_REMOVED lines=10> */
.L_x_16:


//--------------------- .text._Z14reductionLargePfi --------------------------
	.section	.text._Z14reductionLargePfi,"ax",@progbits
	.align	128
        .global         _Z14reductionLargePfi
        .type           _Z14reductionLargePfi,@function
        .size           _Z14reductionLargePfi,(.L_x_17 - _Z14reductionLargePfi)
        .other          _Z14reductionLargePfi,@"STO_CUDA_ENTRY STV_DEFAULT"
_Z14reductionLargePfi:
.text._Z14reductionLargePfi:
[----:B------:R-:W-:Y:S01]  /*0000*/  LDC R1, c[0x0][0x37c] ;  /* 0x0000df00ff017b82 */ /* 0x000fe20000000800 */
[----:B------:R-:W0:Y:S01]  /*0010*/  LDCU UR5, c[0x0][0x388] ;  /* 0x00007100ff0577ac */ /* 0x000e220008000800 */
[----:B------:R-:W1:Y:S06]  /*0020*/  S2R R0, SR_TID.X ;  /* 0x0000000000007919 */ /* 0x000e6c0000002100 */
[----:B------:R-:W2:Y:S01]  /*0030*/  S2UR UR6, SR_CgaCtaId ;  /* 0x00000000000679c3 */ /* 0x000ea20000008800 */
[----:B------:R-:W3:Y:S01]  /*0040*/  LDCU UR10, c[0x0][0x360] ;  /* 0x00006c00ff0a77ac */ /* 0x000ee20008000800 */
[----:B------:R-:W4:Y:S01]  /*0050*/  LDCU.64 UR8, c[0x0][0x358] ;  /* 0x00006b00ff0877ac */ /* 0x000f220008000a00 */
[----:B0-----:R-:W-:-:S02]  /*0060*/  USHF.R.S32.HI UR4, URZ, 0x1f, UR5 ;  /* 0x0000001fff047899 */ /* 0x001fc40008011405 */
[----:B------:R-:W-:Y:S02]  /*0070*/  ULOP3.LUT UP0, URZ, UR5, 0x1ff, URZ, 0xc0, !UPT ;  /* 0x000001ff05ff7892 */ /* 0x000fe4000f80c0ff */
[----:B------:R-:W-:Y:S01]  /*0080*/  ULEA.HI UR4, UR4, UR5, URZ, 0x9 ;  /* 0x0000000504047291 */ /* 0x000fe2000f8f48ff */
[----:B---3--:R-:W-:Y:S02]  /*0090*/  MOV R3, UR10 ;  /* 0x0000000a00037c02 */ /* 0x008fe40008000f00 */
[----:B------:R-:W-:Y:S01]  /*00a0*/  UMOV UR5, 0x400 ;  /* 0x0000040000057882 */ /* 0x000fe20000000000 */
[----:B------:R-:W-:Y:S02]  /*00b0*/  USHF.R.S32.HI UR7, URZ, 0x9, UR4 ;  /* 0x00000009ff077899 */ /* 0x000fe40008011404 */
[----:B------:R-:W-:Y:S02]  /*00c0*/  ULEA.HI.SX32 UR4, UR4, 0x1, 0x17 ;  /* 0x0000000104047891 */ /* 0x000fe4000f8fbaff */
[----:B--2---:R-:W-:-:S02]  /*00d0*/  ULEA UR5, UR6, UR5, 0x18 ;  /* 0x0000000506057291 */ /* 0x004fc4000f8ec0ff */
[----:B------:R-:W-:-:S04]  /*00e0*/  @!UP0 UIADD3 UR4, UPT, UPT, UR7, URZ, URZ ;  /* 0x000000ff07048290 */ /* 0x000fc8000fffe0ff */
[----:B------:R-:W-:Y:S01]  /*00f0*/  UISETP.GE.AND UP0, UPT, UR4, 0x1, UPT ;  /* 0x000000010400788c */ /* 0x000fe2000bf06270 */
[----:B-1----:R-:W-:-:S08]  /*0100*/  LEA R2, R0, UR5, 0x2 ;  /* 0x0000000500027c11 */ /* 0x002fd0000f8e10ff */
[----:B----4-:R-:W-:Y:S05]  /*0110*/  BRA.U !UP0, `(.L_x_5) ;  /* 0x0000001508c47547 */ /* 0x010fea000b800000 */
[----:B------:R-:W0:Y:S01]  /*0120*/  S2R R10, SR_CTAID.X ;  /* 0x00000000000a7919 */ /* 0x000e220000002500 */
[----:B------:R-:W-:Y:S01]  /*0130*/  UISETP.GE.U32.AND UP0, UPT, UR4, 0x8, UPT ;  /* 0x000000080400788c */ /* 0x000fe2000bf06070 */
[----:B------:R-:W-:Y:S01]  /*0140*/  HFMA2 R7, -RZ, RZ, 0, 0 ;  /* 0x00000000ff077431 */ /* 0x000fe200000001ff */
[----:B------:R-:W-:Y:S01]  /*0150*/  LEA R5, R3, R2, 0x2 ;  /* 0x0000000203057211 */ /* 0x000fe200078e10ff */
[----:B------:R-:W-:Y:S01]  /*0160*/  ULOP3.LUT UR6, UR4, 0x7, URZ, 0xc0, !UPT ;  /* 0x0000000704067892 */ /* 0x000fe2000f8ec0ff */
[----:B0-----:R-:W-:-:S05]  /*0170*/  SHF.L.U32 R10, R10, 0x1, RZ ;  /* 0x000000010a0a7819 */ /* 0x001fca00000006ff */
[----:B------:R-:W-:-:S05]  /*0180*/  IMAD R4, R10, R3, R0 ;  /* 0x000000030a047224 */ /* 0x000fca00078e0200 */
[----:B------:R-:W-:Y:S01]  /*0190*/  IADD3 R6, PT, PT, R3, R4, RZ ;  /* 0x0000000403067210 */ /* 0x000fe20007ffe0ff */
[----:B------:R-:W-:Y:S06]  /*01a0*/  BRA.U !UP0, `(.L_x_6) ;  /* 0x0000000d08b87547 */ /* 0x000fec000b800000 */
[----:B------:R-:W-:-:S13]  /*01b0*/  ISETP.GT.U32.AND P0, PT, R4, 0x1ff, PT ;  /* 0x000001ff0400780c */ /* 0x000fda0003f04070 */
[----:B------:R-:W0:Y:S01]  /*01c0*/  @!P0 LDC.64 R8, c[0x0][0x380] ;  /* 0x0000e000ff088b82 */ /* 0x000e220000000a00 */
[----:B------:R-:W-:Y:S01]  /*01d0*/  ISETP.GT.U32.AND P1, PT, R6, 0x1ff, PT ;  /* 0x000001ff0600780c */ /* 0x000fe20003f24070 */
[----:B------:R-:W-:Y:S01]  /*01e0*/  IMAD R7, R10, R3, R3 ;  /* 0x000000030a077224 */ /* 0x000fe200078e0203 */
[----:B------:R-:W1:Y:S05]  /*01f0*/  @!P0 LDS R24, [R2] ;  /* 0x0000000002188984 */ /* 0x000e6a0000000800 */
[----:B------:R-:W2:Y:S08]  /*0200*/  @!P0 LDC.64 R16, c[0x0][0x380] ;  /* 0x0000e000ff108b82 */ /* 0x000eb00000000a00 */
[----:B------:R-:W3:Y:S01]  /*0210*/  @!P1 LDC.64 R12, c[0x0][0x380] ;  /* 0x0000e000ff0c9b82 */ /* 0x000ee20000000a00 */
[----:B0-----:R-:W-:-:S07]  /*0220*/  @!P0 IMAD.WIDE.U32 R8, R4, 0x4, R8 ;  /* 0x0000000404088825 */ /* 0x001fce00078e0008 */
[----:B------:R-:W0:Y:S01]  /*0230*/  @!P1 LDC.64 R18, c[0x0][0x380] ;  /* 0x0000e000ff129b82 */ /* 0x000e220000000a00 */
[----:B------:R4:W1:Y:S01]  /*0240*/  @!P0 LDG.E R11, desc[UR8][R8.64] ;  /* 0x00000008080b8981 */ /* 0x000862000c1e1900 */
[----:B------:R-:W-:-:S06]  /*0250*/  IADD3 R10, PT, PT, R7, R0, RZ ;  /* 0x00000000070a7210 */ /* 0x000fcc0007ffe0ff */
[----:B------:R-:W5:Y:S01]  /*0260*/  @!P0 LDC.64 R20, c[0x0][0x380] ;  /* 0x0000e000ff148b82 */ /* 0x000f620000000a00 */
[----:B---3--:R-:W-:-:S07]  /*0270*/  @!P1 IMAD.WIDE.U32 R12, R10, 0x4, R12 ;  /* 0x000000040a0c9825 */ /* 0x008fce00078e000c */
[----:B------:R-:W3:Y:S01]  /*0280*/  @!P1 LDC.64 R22, c[0x0][0x380] ;  /* 0x0000e000ff169b82 */ /* 0x000ee20000000a00 */
[----:B------:R-:W3:Y:S01]  /*0290*/  @!P1 LDG.E R12, desc[UR8][R12.64] ;  /* 0x000000080c0c9981 */ /* 0x000ee2000c1e1900 */
[----:B------:R-:W-:-:S06]  /*02a0*/  @!P0 IADD3 R7, PT, PT, R4, 0x200, RZ ;  /* 0x0000020004078810 */ /* 0x000fcc0007ffe0ff */
[----:B----4-:R-:W4:Y:S01]  /*02b0*/  @!P0 LDC.64 R8, c[0x0][0x380] ;  /* 0x0000e000ff088b82 */ /* 0x010f220000000a00 */
[----:B--2---:R-:W-:-:S06]  /*02c0*/  @!P0 IMAD.WIDE.U32 R16, R7, 0x4, R16 ;  /* 0x0000000407108825 */ /* 0x004fcc00078e0010 */
[----:B------:R-:W2:Y:S01]  /*02d0*/  @!P0 LDG.E R16, desc[UR8][R16.64] ;  /* 0x0000000810108981 */ /* 0x000ea2000c1e1900 */
[----:B------:R-:W-:-:S05]  /*02e0*/  @!P1 IADD3 R7, PT, PT, R10, 0x200, RZ ;  /* 0x000002000a079810 */ /* 0x000fca0007ffe0ff */
[----:B0-----:R-:W-:-:S05]  /*02f0*/  @!P1 IMAD.WIDE.U32 R18, R7, 0x4, R18 ;  /* 0x0000000407129825 */ /* 0x001fca00078e0012 */
[----:B------:R0:W2:Y:S01]  /*0300*/  @!P1 LDG.E R15, desc[UR8][R18.64] ;  /* 0x00000008120f9981 */ /* 0x0000a2000c1e1900 */
[----:B------:R-:W-:-:S05]  /*0310*/  @!P0 IADD3 R7, PT, PT, R4, 0x400, RZ ;  /* 0x0000040004078810 */ /* 0x000fca0007ffe0ff */
[----:B-----5:R-:W-:-:S05]  /*0320*/  @!P0 IMAD.WIDE.U32 R20, R7, 0x4, R20 ;  /* 0x0000000407148825 */ /* 0x020fca00078e0014 */
[----:B------:R5:W2:Y:S01]  /*0330*/  @!P0 LDG.E R14, desc[UR8][R20.64] ;  /* 0x00000008140e8981 */ /* 0x000aa2000c1e1900 */
[----:B------:R-:W-:-:S05]  /*0340*/  @!P1 IADD3 R7, PT, PT, R10, 0x400, RZ ;  /* 0x000004000a079810 */ /* 0x000fca0007ffe0ff */
[----:B---3--:R-:W-:-:S05]  /*0350*/  @!P1 IMAD.WIDE.U32 R22, R7, 0x4, R22 ;  /* 0x0000000407169825 */ /* 0x008fca00078e0016 */
[----:B------:R-:W3:Y:S01]  /*0360*/  @!P1 LDG.E R13, desc[UR8][R22.64] ;  /* 0x00000008160d9981 */ /* 0x000ee2000c1e1900 */
[----:B0-----:R-:W-:-:S05]  /*0370*/  @!P0 IADD3 R19, PT, PT, R4, 0x600, RZ ;  /* 0x0000060004138810 */ /* 0x001fca0007ffe0ff */
[----:B----4-:R-:W-:Y:S02]  /*0380*/  @!P0 IMAD.WIDE.U32 R18, R19, 0x4, R8 ;  /* 0x0000000413128825 */ /* 0x010fe400078e0008 */
[----:B------:R-:W0:Y:S03]  /*0390*/  @!P1 LDC.64 R8, c[0x0][0x380] ;  /* 0x0000e000ff089b82 */ /* 0x000e260000000a00 */
[----:B------:R4:W3:Y:S01]  /*03a0*/  @!P0 LDG.E R7, desc[UR8][R18.64] ;  /* 0x0000000812078981 */ /* 0x0008e2000c1e1900 */
[----:B-----5:R-:W-:-:S05]  /*03b0*/  @!P1 IADD3 R21, PT, PT, R10, 0x600, RZ ;  /* 0x000006000a159810 */ /* 0x020fca0007ffe0ff */
[----:B0-----:R-:W-:Y:S02]  /*03c0*/  @!P1 IMAD.WIDE.U32 R20, R21, 0x4, R8 ;  /* 0x0000000415149825 */ /* 0x001fe400078e0008 */
[----:B------:R-:W0:Y:S01]  /*03d0*/  @!P0 LDC.64 R8, c[0x0][0x380] ;  /* 0x0000e000ff088b82 */ /* 0x000e220000000a00 */
[----:B----4-:R-:W-:-:S05]  /*03e0*/  IADD3 R19, PT, PT, R4, 0x800, RZ ;  /* 0x0000080004137810 */ /* 0x010fca0007ffe0ff */
[----:B0-----:R-:W-:Y:S02]  /*03f0*/  @!P0 IMAD.WIDE.U32 R18, R19, 0x4, R8 ;  /* 0x0000000413128825 */ /* 0x001fe400078e0008 */
[----:B------:R-:W0:Y:S02]  /*0400*/  @!P1 LDC.64 R8, c[0x0][0x380] ;  /* 0x0000e000ff089b82 */ /* 0x000e240000000a00 */
[----:B-1----:R-:W-:Y:S02]  /*0410*/  @!P0 FADD R17, R11, R24 ;  /* 0x000000180b118221 */ /* 0x002fe40000000000 */
[----:B------:R1:W4:Y:S04]  /*0420*/  @!P1 LDG.E R11, desc[UR8][R20.64] ;  /* 0x00000008140b9981 */ /* 0x000328000c1e1900 */
[----:B------:R-:W-:Y:S04]  /*0430*/  @!P0 STS [R2], R17 ;  /* 0x0000001102008388 */ /* 0x000fe80000000800 */
[----:B------:R-:W5:Y:S02]  /*0440*/  @!P1 LDS R25, [R5] ;  /* 0x0000000005199984 */ /* 0x000f640000000800 */
[----:B-----5:R-:W-:-:S02]  /*0450*/  @!P1 FADD R22, R12, R25 ;  /* 0x000000190c169221 */ /* 0x020fc40000000000 */
[----:B------:R5:W4:Y:S04]  /*0460*/  @!P0 LDG.E R12, desc[UR8][R18.64] ;  /* 0x00000008120c8981 */ /* 0x000b28000c1e1900 */
[----:B------:R-:W-:Y:S04]  /*0470*/  @!P1 STS [R5], R22 ;  /* 0x0000001605009388 */ /* 0x000fe80000000800 */
[----:B------:R-:W2:Y:S01]  /*0480*/  @!P0 LDS R23, [R2] ;  /* 0x0000000002178984 */ /* 0x000ea20000000800 */
[----:B------:R-:W-:Y:S01]  /*0490*/  IADD3 R17, PT, PT, R10, 0x800, RZ ;  /* 0x000008000a117810 */ /* 0x000fe20007ffe0ff */
[----:B--2---:R-:W-:-:S05]  /*04a0*/  @!P0 FADD R23, R16, R23 ;  /* 0x0000001710178221 */ /* 0x004fca0000000000 */
[----:B------:R-:W-:Y:S04]  /*04b0*/  @!P0 STS [R2], R23 ;  /* 0x0000001702008388 */ /* 0x000fe80000000800 */
[----:B-1----:R-:W1:Y:S01]  /*04c0*/  @!P1 LDS R20, [R5] ;  /* 0x0000000005149984 */ /* 0x002e620000000800 */
[----:B0-----:R-:W-:Y:S02]  /*04d0*/  @!P1 IMAD.WIDE.U32 R16, R17, 0x4, R8 ;  /* 0x0000000411109825 */ /* 0x001fe400078e0008 */
[----:B------:R-:W0:Y:S04]  /*04e0*/  @!P0 LDC.64 R8, c[0x0][0x380] ;  /* 0x0000e000ff088b82 */ /* 0x000e280000000a00 */
[----:B------:R-:W2:Y:S01]  /*04f0*/  @!P1 LDG.E R16, desc[UR8][R16.64] ;  /* 0x0000000810109981 */ /* 0x000ea2000c1e1900 */
[----:B-----5:R-:W-:Y:S01]  /*0500*/  @!P0 IADD3 R19, PT, PT, R4, 0xa00, RZ ;  /* 0x00000a0004138810 */ /* 0x020fe20007ffe0ff */
[----:B-1----:R-:W-:-:S05]  /*0510*/  @!P1 FADD R22, R15, R20 ;  /* 0x000000140f169221 */ /* 0x002fca0000000000 */
[----:B------:R-:W-:Y:S04]  /*0520*/  @!P1 STS [R5], R22 ;  /* 0x0000001605009388 */ /* 0x000fe80000000800 */
[----:B------:R-:W1:Y:S01]  /*0530*/  @!P0 LDS R21, [R2] ;  /* 0x0000000002158984 */ /* 0x000e620000000800 */
[----:B0-----:R-:W-:Y:S02]  /*0540*/  @!P0 IMAD.WIDE.U32 R18, R19, 0x4, R8 ;  /* 0x0000000413128825 */ /* 0x001fe400078e0008 */
[----:B------:R-:W0:Y:S03]  /*0550*/  @!P1 LDC.64 R8, c[0x0][0x380] ;  /* 0x0000e000ff089b82 */ /* 0x000e260000000a00 */
[----:B------:R5:W2:Y:S01]  /*0560*/  @!P0 LDG.E R15, desc[UR8][R18.64] ;  /* 0x00000008120f8981 */ /* 0x000aa2000c1e1900 */
[----:B-1----:R-:W-:-:S05]  /*0570*/  @!P0 FADD R23, R14, R21 ;  /* 0x000000150e178221 */ /* 0x002fca0000000000 */
[----:B------:R-:W-:Y:S04]  /*0580*/  @!P0 STS [R2], R23 ;  /* 0x0000001702008388 */ /* 0x000fe80000000800 */
[----:B------:R-:W3:Y:S01]  /*0590*/  @!P1 LDS R24, [R5] ;  /* 0x0000000005189984 */ /* 0x000ee20000000800 */
[----:B------:R-:W-:-:S05]  /*05a0*/  @!P1 IADD3 R21, PT, PT, R10, 0xa00, RZ ;  /* 0x00000a000a159810 */ /* 0x000fca0007ffe0ff */
[----:B0-----:R-:W-:Y:S02]  /*05b0*/  @!P1 IMAD.WIDE.U32 R20, R21, 0x4, R8 ;  /* 0x0000000415149825 */ /* 0x001fe400078e0008 */
[----:B------:R-:W0:Y:S03]  /*05c0*/  @!P0 LDC.64 R8, c[0x0][0x380] ;  /* 0x0000e000ff088b82 */ /* 0x000e260000000a00 */
[----:B------:R1:W2:Y:S01]  /*05d0*/  @!P1 LDG.E R14, desc[UR8][R20.64] ;  /* 0x00000008140e9981 */ /* 0x0002a2000c1e1900 */
[----:B-----5:R-:W-:Y:S01]  /*05e0*/  @!P0 IADD3 R19, PT, PT, R4, 0xc00, RZ ;  /* 0x00000c0004138810 */ /* 0x020fe20007ffe0ff */
[----:B---3--:R-:W-:-:S05]  /*05f0*/  @!P1 FADD R24, R13, R24 ;  /* 0x000000180d189221 */ /* 0x008fca0000000000 */
[----:B------:R-:W-:Y:S04]  /*0600*/  @!P1 STS [R5], R24 ;  /* 0x0000001805009388 */ /* 0x000fe80000000800 */
[----:B------:R-:W3:Y:S01]  /*0610*/  @!P0 LDS R22, [R2] ;  /* 0x0000000002168984 */ /* 0x000ee20000000800 */
[----:B0-----:R-:W-:Y:S02]  /*0620*/  @!P0 IMAD.WIDE.U32 R18, R19, 0x4, R8 ;  /* 0x0000000413128825 */ /* 0x001fe400078e0008 */
[----:B------:R-:W0:Y:S04]  /*0630*/  @!P1 LDC.64 R8, c[0x0][0x380] ;  /* 0x0000e000ff089b82 */ /* 0x000e280000000a00 */
[----:B------:R-:W5:Y:S01]  /*0640*/  @!P0 LDG.E R18, desc[UR8][R18.64] ;  /* 0x0000000812128981 */ /* 0x000f62000c1e1900 */
[----:B-1----:R-:W-:Y:S01]  /*0650*/  @!P1 IADD3 R21, PT, PT, R10, 0xc00, RZ ;  /* 0x00000c000a159810 */ /* 0x002fe20007ffe0ff */
[----:B---3--:R-:W-:-:S05]  /*0660*/  @!P0 FADD R7, R7, R22 ;  /* 0x0000001607078221 */ /* 0x008fca0000000000 */
[----:B------:R-:W-:Y:S04]  /*0670*/  @!P0 STS [R2], R7 ;  /* 0x0000000702008388 */ /* 0x000fe80000000800 */
[----:B------:R-:W4:Y:S01]  /*0680*/  @!P1 LDS R22, [R5] ;  /* 0x0000000005169984 */ /* 0x000f220000000800 */
[----:B0-----:R-:W-:Y:S02]  /*0690*/  @!P1 IMAD.WIDE.U32 R20, R21, 0x4, R8 ;  /* 0x0000000415149825 */ /* 0x001fe400078e0008 */
[----:B------:R-:W0:Y:S04]  /*06a0*/  @!P0 LDC.64 R8, c[0x0][0x380] ;  /* 0x0000e000ff088b82 */ /* 0x000e280000000a00 */
[----:B------:R-:W3:Y:S01]  /*06b0*/  @!P1 LDG.E R20, desc[UR8][R20.64] ;  /* 0x0000000814149981 */ /* 0x000ee2000c1e1900 */
[----:B------:R-:W-:Y:S01]  /*06c0*/  @!P0 IADD3 R23, PT, PT, R4, 0xe00, RZ ;  /* 0x00000e0004178810 */ /* 0x000fe20007ffe0ff */
[----:B----4-:R-:W-:-:S05]  /*06d0*/  @!P1 FADD R24, R11, R22 ;  /* 0x000000160b189221 */ /* 0x010fca0000000000 */
[----:B------:R-:W-:Y:S04]  /*06e0*/  @!P1 STS [R5], R24 ;  /* 0x0000001805009388 */ /* 0x000fe80000000800 */
[----:B------:R-:W1:Y:S01]  /*06f0*/  @!P0 LDS R11, [R2] ;  /* 0x00000000020b8984 */ /* 0x000e620000000800 */
[----:B0-----:R-:W-:Y:S02]  /*0700*/  @!P0 IMAD.WIDE.U32 R22, R23, 0x4, R8 ;  /* 0x0000000417168825 */ /* 0x001fe400078e0008 */
[----:B------:R-:W0:Y:S04]  /*0710*/  @!P1 LDC.64 R8, c[0x0][0x380] ;  /* 0x0000e000ff089b82 */ /* 0x000e280000000a00 */
[----:B------:R-:W4:Y:S01]  /*0720*/  @!P0 LDG.E R22, desc[UR8][R22.64] ;  /* 0x0000000816168981 */ /* 0x000f22000c1e1900 */
[----:B------:R-:W-:Y:S01]  /*0730*/  @!P1 IADD3 R13, PT, PT, R10, 0xe00, RZ ;  /* 0x00000e000a0d9810 */ /* 0x000fe20007ffe0ff */
[----:B-1----:R-:W-:-:S05]  /*0740*/  @!P0 FADD R11, R12, R11 ;  /* 0x0000000b0c0b8221 */ /* 0x002fca0000000000 */
[----:B------:R-:W-:Y:S04]  /*0750*/  @!P0 STS [R2], R11 ;  /* 0x0000000b02008388 */ /* 0x000fe80000000800 */
[----:B------:R-:W2:Y:S01]  /*0760*/  @!P1 LDS R7, [R5] ;  /* 0x0000000005079984 */ /* 0x000ea20000000800 */
[----:B0-----:R-:W-:-:S06]  /*0770*/  @!P1 IMAD.WIDE.U32 R8, R13, 0x4, R8 ;  /* 0x000000040d089825 */ /* 0x001fcc00078e0008 */
[----:B------:R0:W4:Y:S01]  /*0780*/  @!P1 LDG.E R8, desc[UR8][R8.64] ;  /* 0x0000000808089981 */ /* 0x000122000c1e1900 */
[----:B--2---:R-:W-:-:S05]  /*0790*/  @!P1 FADD R16, R16, R7 ;  /* 0x0000000710109221 */ /* 0x004fca0000000000 */
[----:B------:R-:W-:Y:S04]  /*07a0*/  @!P1 STS [R5], R16 ;  /* 0x0000001005009388 */ /* 0x000fe80000000800 */
[----:B------:R-:W1:Y:S02]  /*07b0*/  @!P0 LDS R12, [R2] ;  /* 0x00000000020c8984 */ /* 0x000e640000000800 */
[----:B-1----:R-:W-:-:S05]  /*07c0*/  @!P0 FADD R15, R15, R12 ;  /* 0x0000000c0f0f8221 */ /* 0x002fca0000000000 */
[----:B------:R-:W-:Y:S04]  /*07d0*/  @!P0 STS [R2], R15 ;  /* 0x0000000f02008388 */ /* 0x000fe80000000800 */
[----:B------:R-:W1:Y:S02]  /*07e0*/  @!P1 LDS R7, [R5] ;  /* 0x0000000005079984 */ /* 0x000e640000000800 */
[----:B-1----:R-:W-:-:S05]  /*07f0*/  @!P1 FADD R14, R14, R7 ;  /* 0x000000070e0e9221 */ /* 0x002fca0000000000 */
[----:B------:R-:W-:Y:S04]  /*0800*/  @!P1 STS [R5], R14 ;  /* 0x0000000e05009388 */ /* 0x000fe80000000800 */
[----:B------:R-:W5:Y:S02]  /*0810*/  @!P0 LDS R7, [R2] ;  /* 0x0000000002078984 */ /* 0x000f640000000800 */
[----:B-----5:R-:W-:-:S05]  /*0820*/  @!P0 FADD R7, R18, R7 ;  /* 0x0000000712078221 */ /* 0x020fca0000000000 */
[----:B------:R-:W-:Y:S04]  /*0830*/  @!P0 STS [R2], R7 ;  /* 0x0000000702008388 */ /* 0x000fe80000000800 */
[----:B0-----:R-:W3:Y:S02]  /*0840*/  @!P1 LDS R9, [R5] ;  /* 0x0000000005099984 */ /* 0x001ee40000000800 */
[----:B---3--:R-:W-:-:S05]  /*0850*/  @!P1 FADD R20, R20, R9 ;  /* 0x0000000914149221 */ /* 0x008fca0000000000 */
[----:B------:R-:W-:Y:S04]  /*0860*/  @!P1 STS [R5], R20 ;  /* 0x0000001405009388 */ /* 0x000fe80000000800 */
[----:B------:R-:W4:Y:S02]  /*0870*/  @!P0 LDS R9, [R2] ;  /* 0x0000000002098984 */ /* 0x000f240000000800 */
[----:B----4-:R-:W-:-:S05]  /*0880*/  @!P0 FADD R9, R22, R9 ;  /* 0x0000000916098221 */ /* 0x010fca0000000000 */
[----:B------:R-:W-:Y:S04]  /*0890*/  @!P0 STS [R2], R9 ;  /* 0x0000000902008388 */ /* 0x000fe80000000800 */
[----:B------:R-:W0:Y:S01]  /*08a0*/  @!P1 LDS R11, [R5] ;  /* 0x00000000050b9984 */ /* 0x000e220000000800 */
[----:B------:R-:W-:-:S04]  /*08b0*/  ULOP3.LUT UR7, UR4, 0x7ffffff8, URZ, 0xc0, !UPT ;  /* 0x7ffffff804077892 */ /* 0x000fc8000f8ec0ff */
[----:B------:R-:W-:-:S04]  /*08c0*/  UIADD3 UR5, UPT, UPT, -UR7, 0x8, URZ ;  /* 0x0000000807057890 */ /* 0x000fc8000fffe1ff */
[----:B------:R-:W-:Y:S01]  /*08d0*/  UISETP.NE.AND UP0, UPT, UR5, URZ, UPT ;  /* 0x000000ff0500728c */ /* 0x000fe2000bf05270 */
[----:B------:R-:W-:Y:S01]  /*08e0*/  MOV R7, UR7 ;  /* 0x0000000700077c02 */ /* 0x000fe20008000f00 */
[----:B0-----:R-:W-:-:S05]  /*08f0*/  @!P1 FADD R8, R8, R11 ;  /* 0x0000000b08089221 */ /* 0x001fca0000000000 */
[----:B------:R0:W-:Y:S02]  /*0900*/  @!P1 STS [R5], R8 ;  /* 0x0000000805009388 */ /* 0x0001e40000000800 */
[----:B------:R-:W-:Y:S05]  /*0910*/  BRA.U !UP0, `(.L_x_6) ;  /* 0x0000000508dc7547 */ /* 0x000fea000b800000 */
[----:B0-----:R-:W-:Y:S02]  /*0920*/  IADD3 R8, PT, PT, R10, 0x1800, RZ ;  /* 0x000018000a087810 */ /* 0x001fe40007ffe0ff */
[----:B------:R-:W-:-:S07]  /*0930*/  IADD3 R9, PT, PT, R4, 0x1800, RZ ;  /* 0x0000180004097810 */ /* 0x000fce0007ffe0ff */
.L_x_7:
[----:B-1----:R-:W0:Y:S01]  /*0940*/  @!P0 LDC.64 R10, c[0x0][0x380] ;  /* 0x0000e000ff0a8b82 */ /* 0x002e220000000a00 */
[----:B------:R-:W-:Y:S01]  /*0950*/  @!P0 IADD3 R13, PT, PT, R9, -0x800, RZ ;  /* 0xfffff800090d8810 */ /* 0x000fe20007ffe0ff */
[----:B------:R-:W1:Y:S01]  /*0960*/  @!P0 LDS R26, [R2] ;  /* 0x00000000021a8984 */ /* 0x000e620000000800 */
[----:B------:R-:W-:-:S03]  /*0970*/  ISETP.GT.U32.AND P1, PT, R6, 0x1ff, PT ;  /* 0x000001ff0600780c */ /* 0x000fc60003f24070 */
[----:B0-----:R-:W-:-:S10]  /*0980*/  @!P0 IMAD.WIDE.U32 R10, R13, 0x4, R10 ;  /* 0x000000040d0a8825 */ /* 0x001fd400078e000a */
[----:B------:R-:W0:Y:S01]  /*0990*/  @!P1 LDC.64 R12, c[0x0][0x380] ;  /* 0x0000e000ff0c9b82 */ /* 0x000e220000000a00 */
[----:B------:R2:W1:Y:S01]  /*09a0*/  @!P0 LDG.E R23, desc[UR8][R10.64] ;  /* 0x000000080a178981 */ /* 0x000462000c1e1900 */
[----:B------:R-:W-:Y:S02]  /*09b0*/  @!P1 IADD3 R15, PT, PT, R8, -0x800, RZ ;  /* 0xfffff800080f9810 */ /* 0x000fe40007ffe0ff */
[----:B------:R-:W-:-:S13]  /*09c0*/  ISETP.GT.U32.AND P2, PT, R4, 0x1ff, PT ;  /* 0x000001ff0400780c */ /* 0x000fda0003f44070 */
[----:B------:R-:W3:Y:S01]  /*09d0*/  @!P2 LDC.64 R16, c[0x0][0x380] ;  /* 0x0000e000ff10ab82 */ /* 0x000ee20000000a00 */
[----:B0-----:R-:W-:-:S05]  /*09e0*/  @!P1 IMAD.WIDE.U32 R12, R15, 0x4, R12 ;  /* 0x000000040f0c9825 */ /* 0x001fca00078e000c */
[----:B------:R-:W4:Y:S01]  /*09f0*/  @!P1 LDG.E R20, desc[UR8][R12.64] ;  /* 0x000000080c149981 */ /* 0x000f22000c1e1900 */
[----:B------:R-:W-:-:S05]  /*0a00*/  @!P2 IADD3 R15, PT, PT, R9, -0x600, RZ ;  /* 0xfffffa00090fa810 */ /* 0x000fca0007ffe0ff */
[----:B---3--:R-:W-:Y:S02]  /*0a10*/  @!P2 IMAD.WIDE.U32 R16, R15, 0x4, R16 ;  /* 0x000000040f10a825 */ /* 0x008fe400078e0010 */
[----:B------:R-:W0:Y:S03]  /*0a20*/  @!P1 LDC.64 R14, c[0x0][0x380] ;  /* 0x0000e000ff0e9b82 */ /* 0x000e260000000a00 */
[----:B------:R-:W3:Y:S01]  /*0a30*/  @!P2 LDG.E R21, desc[UR8][R16.64] ;  /* 0x000000081015a981 */ /* 0x000ee2000c1e1900 */
[----:B--2---:R-:W-:-:S05]  /*0a40*/  @!P1 IADD3 R11, PT, PT, R8, -0x600, RZ ;  /* 0xfffffa00080b9810 */ /* 0x004fca0007ffe0ff */
[----:B0-----:R-:W-:Y:S02]  /*0a50*/  @!P1 IMAD.WIDE.U32 R14, R11, 0x4, R14 ;  /* 0x000000040b0e9825 */ /* 0x001fe400078e000e */
[----:B------:R-:W0:Y:S03]  /*0a60*/  @!P2 LDC.64 R10, c[0x0][0x380] ;  /* 0x0000e000ff0aab82 */ /* 0x000e260000000a00 */
[----:B------:R2:W5:Y:S01]  /*0a70*/  @!P1 LDG.E R22, desc[UR8][R14.64] ;  /* 0x000000080e169981 */ /* 0x000562000c1e1900 */
[----:B------:R-:W-:Y:S02]  /*0a80*/  @!P2 IADD3 R25, PT, PT, R9, -0x400, RZ ;  /* 0xfffffc000919a810 */ /* 0x000fe40007ffe0ff */
[----:B------:R-:W-:Y:S02]  /*0a90*/  @!P1 IADD3 R19, PT, PT, R8, -0x400, RZ ;  /* 0xfffffc0008139810 */ /* 0x000fe40007ffe0ff */
[----:B--2---:R-:W2:Y:S01]  /*0aa0*/  @!P1 LDC.64 R14, c[0x0][0x380] ;  /* 0x0000e000ff0e9b82 */ /* 0x004ea20000000a00 */
[----:B0-----:R-:W-:-:S07]  /*0ab0*/  @!P2 IMAD.WIDE.U32 R24, R25, 0x4, R10 ;  /* 0x000000041918a825 */ /* 0x001fce00078e000a */
[----:B------:R-:W0:Y:S01]  /*0ac0*/  @!P1 LDC.64 R10, c[0x0][0x380] ;  /* 0x0000e000ff0a9b82 */ /* 0x000e220000000a00 */
[----:B------:R-:W5:Y:S01]  /*0ad0*/  @!P2 LDG.E R13, desc[UR8][R24.64] ;  /* 0x00000008180da981 */ /* 0x000f62000c1e1900 */
[----:B0-----:R-:W-:-:S06]  /*0ae0*/  @!P1 IMAD.WIDE.U32 R16, R19, 0x4, R10 ;  /* 0x0000000413109825 */ /* 0x001fcc00078e000a */
[----:B------:R-:W0:Y:S01]  /*0af0*/  @!P2 LDC.64 R10, c[0x0][0x380] ;  /* 0x0000e000ff0aab82 */ /* 0x000e220000000a00 */
[----:B------:R2:W5:Y:S01]  /*0b00*/  @!P1 LDG.E R12, desc[UR8][R16.64] ;  /* 0x00000008100c9981 */ /* 0x000562000c1e1900 */
[----:B------:R-:W-:-:S05]  /*0b10*/  @!P2 IADD3 R19, PT, PT, R9, -0x200, RZ ;  /* 0xfffffe000913a810 */ /* 0x000fca0007ffe0ff */
[----:B0-----:R-:W-:-:S05]  /*0b20*/  @!P2 IMAD.WIDE.U32 R18, R19, 0x4, R10 ;  /* 0x000000041312a825 */ /* 0x001fca00078e000a */
[----:B------:R-:W5:Y:S01]  /*0b30*/  @!P2 LDG.E R11, desc[UR8][R18.64] ;  /* 0x00000008120ba981 */ /* 0x000f62000c1e1900 */
[----:B-1----:R-:W-:Y:S01]  /*0b40*/  @!P0 FADD R27, R23, R26 ;  /* 0x0000001a171b8221 */ /* 0x002fe20000000000 */
[----:B------:R-:W-:-:S04]  /*0b50*/  @!P1 IADD3 R23, PT, PT, R8, -0x200, RZ ;  /* 0xfffffe0008179810 */ /* 0x000fc80007ffe0ff */
[----:B------:R-:W-:Y:S01]  /*0b60*/  @!P0 STS [R2], R27 ;  /* 0x0000001b02008388 */ /* 0x000fe20000000800 */
[----:B--2---:R-:W-:Y:S02]  /*0b70*/  @!P1 IMAD.WIDE.U32 R16, R23, 0x4, R14 ;  /* 0x0000000417109825 */ /* 0x004fe400078e000e */
[----:B------:R-:W0:Y:S01]  /*0b80*/  @!P2 LDC.64 R14, c[0x0][0x380] ;  /* 0x0000e000ff0eab82 */ /* 0x000e220000000a00 */
[----:B------:R-:W4:Y:S04]  /*0b90*/  @!P1 LDS R25, [R5] ;  /* 0x0000000005199984 */ /* 0x000f280000000800 */
[----:B------:R1:W2:Y:S03]  /*0ba0*/  @!P1 LDG.E R10, desc[UR8][R16.64] ;  /* 0x00000008100a9981 */ /* 0x0002a6000c1e1900 */
[----:B-1----:R-:W1:Y:S01]  /*0bb0*/  @!P2 LDC.64 R16, c[0x0][0x380] ;  /* 0x0000e000ff10ab82 */ /* 0x002e620000000a00 */
[----:B0-----:R-:W-:-:S07]  /*0bc0*/  @!P2 IMAD.WIDE.U32 R18, R9, 0x4, R14 ;  /* 0x000000040912a825 */ /* 0x001fce00078e000e */
[----:B------:R-:W0:Y:S01]  /*0bd0*/  @!P1 LDC.64 R14, c[0x0][0x380] ;  /* 0x0000e000ff0e9b82 */ /* 0x000e220000000a00 */
[----:B----4-:R-:W-:Y:S02]  /*0be0*/  @!P1 FADD R26, R20, R25 ;  /* 0x00000019141a9221 */ /* 0x010fe40000000000 */
[----:B------:R4:W2:Y:S04]  /*0bf0*/  @!P2 LDG.E R20, desc[UR8][R18.64] ;  /* 0x000000081214a981 */ /* 0x0008a8000c1e1900 */
[----:B------:R-:W-:Y:S04]  /*0c00*/  @!P1 STS [R5], R26 ;  /* 0x0000001a05009388 */ /* 0x000fe80000000800 */
[----:B------:R-:W3:Y:S01]  /*0c10*/  @!P2 LDS R24, [R2] ;  /* 0x000000000218a984 */ /* 0x000ee20000000800 */
[----:B0-----:R-:W-:-:S04]  /*0c20*/  @!P1 IMAD.WIDE.U32 R14, R8, 0x4, R14 ;  /* 0x00000004080e9825 */ /* 0x001fc800078e000e */
[----:B---3--:R-:W-:Y:S02]  /*0c30*/  @!P2 FADD R25, R21, R24 ;  /* 0x000000181519a221 */ /* 0x008fe40000000000 */
[----:B------:R0:W3:Y:S04]  /*0c40*/  @!P1 LDG.E R21, desc[UR8][R14.64] ;  /* 0x000000080e159981 */ /* 0x0000e8000c1e1900 */
[----:B------:R-:W-:Y:S04]  /*0c50*/  @!P2 STS [R2], R25 ;  /* 0x000000190200a388 */ /* 0x000fe80000000800 */
[----:B------:R-:W5:Y:S01]  /*0c60*/  @!P1 LDS R23, [R5] ;  /* 0x0000000005179984 */ /* 0x000f620000000800 */
[----:B----4-:R-:W-:Y:S01]  /*0c70*/  @!P2 IADD3 R19, PT, PT, R9, 0x200, RZ ;  /* 0x000002000913a810 */ /* 0x010fe20007ffe0ff */
[----:B0-----:R-:W0:Y:S04]  /*0c80*/  @!P2 LDC.64 R14, c[0x0][0x380] ;  /* 0x0000e000ff0eab82 */ /* 0x001e280000000a00 */
[----:B-1----:R-:W-:-:S04]  /*0c90*/  @!P2 IMAD.WIDE.U32 R16, R19, 0x4, R16 ;  /* 0x000000041310a825 */ /* 0x002fc800078e0010 */
[----:B------:R-:W1:Y:S02]  /*0ca0*/  @!P1 LDC.64 R18, c[0x0][0x380] ;  /* 0x0000e000ff129b82 */ /* 0x000e640000000a00 */
[----:B------:R-:W4:Y:S01]  /*0cb0*/  @!P2 LDG.E R16, desc[UR8][R16.64] ;  /* 0x000000081010a981 */ /* 0x000f22000c1e1900 */
[----:B-----5:R-:W-:-:S05]  /*0cc0*/  @!P1 FADD R24, R22, R23 ;  /* 0x0000001716189221 */ /* 0x020fca0000000000 */
[----:B------:R-:W-:Y:S04]  /*0cd0*/  @!P1 STS [R5], R24 ;  /* 0x0000001805009388 */ /* 0x000fe80000000800 */
[----:B------:R-:W5:Y:S02]  /*0ce0*/  @!P2 LDS R22, [R2] ;  /* 0x000000000216a984 */ /* 0x000f640000000800 */
[----:B-----5:R-:W-:-:S05]  /*0cf0*/  @!P2 FADD R25, R13, R22 ;  /* 0x000000160d19a221 */ /* 0x020fca0000000000 */
[----:B------:R-:W-:Y:S04]  /*0d00*/  @!P2 STS [R2], R25 ;  /* 0x000000190200a388 */ /* 0x000fe80000000800 */
[----:B------:R-:W5:Y:S01]  /*0d10*/  @!P1 LDS R23, [R5] ;  /* 0x0000000005179984 */ /* 0x000f620000000800 */
[----:B------:R-:W-:-:S05]  /*0d20*/  @!P1 IADD3 R13, PT, PT, R8, 0x200, RZ ;  /* 0x00000200080d9810 */ /* 0x000fca0007ffe0ff */
[----:B-1----:R-:W-:-:S05]  /*0d30*/  @!P1 IMAD.WIDE.U32 R18, R13, 0x4, R18 ;  /* 0x000000040d129825 */ /* 0x002fca00078e0012 */
[----:B------:R1:W4:Y:S01]  /*0d40*/  @!P1 LDG.E R22, desc[UR8][R18.64] ;  /* 0x0000000812169981 */ /* 0x000322000c1e1900 */
[----:B------:R-:W-:-:S05]  /*0d50*/  @!P2 IADD3 R13, PT, PT, R9, 0x400, RZ ;  /* 0x00000400090da810 */ /* 0x000fca0007ffe0ff */
[----:B0-----:R-:W-:Y:S01]  /*0d60*/  @!P2 IMAD.WIDE.U32 R14, R13, 0x4, R14 ;  /* 0x000000040d0ea825 */ /* 0x001fe200078e000e */
[----:B-1----:R-:W0:Y:S05]  /*0d70*/  @!P2 LDC.64 R18, c[0x0][0x380] ;  /* 0x0000e000ff12ab82 */ /* 0x002e2a0000000a00 */
[----:B------:R1:W4:Y:S01]  /*0d80*/  @!P2 LDG.E R14, desc[UR8][R14.64] ;  /* 0x000000080e0ea981 */ /* 0x000322000c1e1900 */
[----:B-----5:R-:W-:Y:S02]  /*0d90*/  @!P1 FADD R26, R12, R23 ;  /* 0x000000170c1a9221 */ /* 0x020fe40000000000 */
[----:B------:R-:W5:Y:S03]  /*0da0*/  @!P1 LDC.64 R12, c[0x0][0x380] ;  /* 0x0000e000ff0c9b82 */ /* 0x000f660000000a00 */
[----:B------:R-:W-:Y:S04]  /*0db0*/  @!P1 STS [R5], R26 ;  /* 0x0000001a05009388 */ /* 0x000fe80000000800 */
[----:B------:R-:W1:Y:S02]  /*0dc0*/  @!P2 LDS R24, [R2] ;  /* 0x000000000218a984 */ /* 0x000e640000000800 */
[----:B-1----:R-:W-:-:S05]  /*0dd0*/  @!P2 FADD R23, R11, R24 ;  /* 0x000000180b17a221 */ /* 0x002fca0000000000 */
[----:B------:R-:W-:Y:S04]  /*0de0*/  @!P2 STS [R2], R23 ;  /* 0x000000170200a388 */ /* 0x000fe80000000800 */
[----:B------:R-:W2:Y:S01]  /*0df0*/  @!P1 LDS R17, [R5] ;  /* 0x0000000005119984 */ /* 0x000ea20000000800 */
[----:B------:R-:W-:-:S05]  /*0e00*/  @!P1 IADD3 R11, PT, PT, R8, 0x400, RZ ;  /* 0x00000400080b9810 */ /* 0x000fca0007ffe0ff */
[----:B-----5:R-:W-:-:S06]  /*0e10*/  @!P1 IMAD.WIDE.U32 R12, R11, 0x4, R12 ;  /* 0x000000040b0c9825 */ /* 0x020fcc00078e000c */
[----:B------:R1:W5:Y:S01]  /*0e20*/  @!P1 LDG.E R12, desc[UR8][R12.64] ;  /* 0x000000080c0c9981 */ /* 0x000362000c1e1900 */
[----:B------:R-:W-:-:S05]  /*0e30*/  @!P2 IADD3 R11, PT, PT, R9, 0x600, RZ ;  /* 0x00000600090ba810 */ /* 0x000fca0007ffe0ff */
[----:B0-----:R-:W-:-:S06]  /*0e40*/  @!P2 IMAD.WIDE.U32 R18, R11, 0x4, R18 ;  /* 0x000000040b12a825 */ /* 0x001fcc00078e0012 */
[----:B------:R-:W5:Y:S01]  /*0e50*/  @!P2 LDG.E R18, desc[UR8][R18.64] ;  /* 0x000000081212a981 */ /* 0x000f62000c1e1900 */
[----:B--2---:R-:W-:Y:S02]  /*0e60*/  @!P1 FADD R24, R10, R17 ;  /* 0x000000110a189221 */ /* 0x004fe40000000000 */
[----:B------:R-:W0:Y:S03]  /*0e70*/  @!P1 LDC.64 R10, c[0x0][0x380] ;  /* 0x0000e000ff0a9b82 */ /* 0x000e260000000a00 */
[----:B------:R-:W-:Y:S04]  /*0e80*/  @!P1 STS [R5], R24 ;  /* 0x0000001805009388 */ /* 0x000fe80000000800 */
[----:B------:R-:W2:Y:S01]  /*0e90*/  @!P2 LDS R15, [R2] ;  /* 0x00000000020fa984 */ /* 0x000ea20000000800 */
[----:B-1----:R-:W-:-:S05]  /*0ea0*/  @!P1 IADD3 R13, PT, PT, R8, 0x600, RZ ;  /* 0x00000600080d9810 */ /* 0x002fca0007ffe0ff */
[----:B0-----:R-:W-:-:S06]  /*0eb0*/  @!P1 IMAD.WIDE.U32 R10, R13, 0x4, R10 ;  /* 0x000000040d0a9825 */ /* 0x001fcc00078e000a */
[----:B------:R0:W5:Y:S01]  /*0ec0*/  @!P1 LDG.E R10, desc[UR8][R10.64] ;  /* 0x000000080a0a9981 */ /* 0x000162000c1e1900 */
[----:B--2---:R-:W-:-:S05]  /*0ed0*/  @!P2 FADD R15, R20, R15 ;  /* 0x0000000f140fa221 */ /* 0x004fca0000000000 */
[----:B------:R-:W-:Y:S04]  /*0ee0*/  @!P2 STS [R2], R15 ;  /* 0x0000000f0200a388 */ /* 0x000fe80000000800 */
[----:B------:R-:W3:Y:S02]  /*0ef0*/  @!P1 LDS R20, [R5] ;  /* 0x0000000005149984 */ /* 0x000ee40000000800 */
[----:B---3--:R-:W-:-:S05]  /*0f00*/  @!P1 FADD R20, R21, R20 ;  /* 0x0000001415149221 */ /* 0x008fca0000000000 */
[----:B------:R-:W-:Y:S04]  /*0f10*/  @!P1 STS [R5], R20 ;  /* 0x0000001405009388 */ /* 0x000fe80000000800 */
[----:B------:R-:W4:Y:S02]  /*0f20*/  @!P2 LDS R13, [R2] ;  /* 0x00000000020da984 */ /* 0x000f240000000800 */
[----:B----4-:R-:W-:-:S05]  /*0f30*/  @!P2 FADD R17, R16, R13 ;  /* 0x0000000d1011a221 */ /* 0x010fca0000000000 */
[----:B------:R-:W-:Y:S04]  /*0f40*/  @!P2 STS [R2], R17 ;  /* 0x000000110200a388 */ /* 0x000fe80000000800 */
[----:B------:R-:W1:Y:S02]  /*0f50*/  @!P1 LDS R13, [R5] ;  /* 0x00000000050d9984 */ /* 0x000e640000000800 */
[----:B-1----:R-:W-:-:S05]  /*0f60*/  @!P1 FADD R22, R22, R13 ;  /* 0x0000000d16169221 */ /* 0x002fca0000000000 */
[----:B------:R-:W-:Y:S04]  /*0f70*/  @!P1 STS [R5], R22 ;  /* 0x0000001605009388 */ /* 0x000fe80000000800 */
[----:B------:R-:W1:Y:S02]  /*0f80*/  @!P2 LDS R13, [R2] ;  /* 0x00000000020da984 */ /* 0x000e640000000800 */
[----:B-1----:R-:W-:-:S05]  /*0f90*/  @!P2 FADD R15, R14, R13 ;  /* 0x0000000d0e0fa221 */ /* 0x002fca0000000000 */
[----:B------:R-:W-:Y:S04]  /*0fa0*/  @!P2 STS [R2], R15 ;  /* 0x0000000f0200a388 */ /* 0x000fe80000000800 */
[----:B0-----:R-:W5:Y:S02]  /*0fb0*/  @!P1 LDS R11, [R5] ;  /* 0x00000000050b9984 */ /* 0x001f640000000800 */
[----:B-----5:R-:W-:-:S05]  /*0fc0*/  @!P1 FADD R12, R12, R11 ;  /* 0x0000000b0c0c9221 */ /* 0x020fca0000000000 */
[----:B------:R-:W-:Y:S04]  /*0fd0*/  @!P1 STS [R5], R12 ;  /* 0x0000000c05009388 */ /* 0x000fe80000000800 */
[----:B------:R-:W0:Y:S02]  /*0fe0*/  @!P2 LDS R11, [R2] ;  /* 0x00000000020ba984 */ /* 0x000e240000000800 */
[----:B0-----:R-:W-:-:S05]  /*0ff0*/  @!P2 FADD R13, R18, R11 ;  /* 0x0000000b120da221 */ /* 0x001fca0000000000 */
[----:B------:R-:W-:Y:S04]  /*1000*/  @!P2 STS [R2], R13 ;  /* 0x0000000d0200a388 */ /* 0x000fe80000000800 */
[----:B------:R-:W0:Y:S01]  /*1010*/  @!P1 LDS R11, [R5] ;  /* 0x00000000050b9984 */ /* 0x000e220000000800 */
[----:B------:R-:W-:-:S04]  /*1020*/  UIADD3 UR5, UPT, UPT, UR5, 0x8, URZ ;  /* 0x0000000805057890 */ /* 0x000fc8000fffe0ff */
[----:B------:R-:W-:Y:S01]  /*1030*/  UISETP.NE.AND UP0, UPT, UR5, URZ, UPT ;  /* 0x000000ff0500728c */ /* 0x000fe2000bf05270 */
[----:B------:R-:W-:Y:S02]  /*1040*/  IADD3 R9, PT, PT, R9, 0x1000, RZ ;  /* 0x0000100009097810 */ /* 0x000fe40007ffe0ff */
[----:B------:R-:W-:Y:S01]  /*1050*/  IADD3 R8, PT, PT, R8, 0x1000, RZ ;  /* 0x0000100008087810 */ /* 0x000fe20007ffe0ff */
[----:B0-----:R-:W-:-:S05]  /*1060*/  @!P1 FADD R10, R10, R11 ;  /* 0x0000000b0a0a9221 */ /* 0x001fca0000000000 */
[----:B------:R1:W-:Y:S01]  /*1070*/  @!P1 STS [R5], R10 ;  /* 0x0000000a05009388 */ /* 0x0003e20000000800 */
[----:B------:R-:W-:Y:S05]  /*1080*/  BRA.U UP0, `(.L_x_7) ;  /* 0xfffffff9002c7547 */ /* 0x000fea000b83ffff */
.L_x_6:
[----:B------:R-:W-:-:S09]  /*1090*/  UISETP.NE.AND UP0, UPT, UR6, URZ, UPT ;  /* 0x000000ff0600728c */ /* 0x000fd2000bf05270 */
[----:B------:R-:W-:Y:S05]  /*10a0*/  BRA.U !UP0, `(.L_x_5) ;  /* 0x0000000508e07547 */ /* 0x000fea000b800000 */
[----:B------:R-:W-:Y:S02]  /*10b0*/  UISETP.GE.U32.AND UP0, UPT, UR6, 0x4, UPT ;  /* 0x000000040600788c */ /* 0x000fe4000bf06070 */
[----:B------:R-:W-:-:S04]  /*10c0*/  ULOP3.LUT UR5, UR4, 0x3, URZ, 0xc0, !UPT ;  /* 0x0000000304057892 */ /* 0x000fc8000f8ec0ff */
[----:B------:R-:W-:-:S03]  /*10d0*/  UISETP.NE.AND UP1, UPT, UR5, URZ, UPT ;  /* 0x000000ff0500728c */ /* 0x000fc6000bf25270 */
[----:B------:R-:W-:Y:S08]  /*10e0*/  BRA.U !UP0, `(.L_x_8) ;  /* 0x0000000108f87547 */ /* 0x000ff0000b800000 */
[----:B------:R-:W-:-:S13]  /*10f0*/  ISETP.GT.U32.AND P0, PT, R4, 0x1ff, PT ;  /* 0x000001ff0400780c */ /* 0x000fda0003f04070 */
[----:B0-----:R-:W0:Y:S01]  /*1100*/  @!P0 LDC.64 R8, c[0x0][0x380] ;  /* 0x0000e000ff088b82 */ /* 0x001e220000000a00 */
[----:B------:R-:W-:Y:S02]  /*1110*/  @!P0 LEA R11, R7, R4, 0x9 ;  /* 0x00000004070b8211 */ /* 0x000fe400078e48ff */
[----:B------:R-:W-:-:S05]  /*1120*/  ISETP.GT.U32.AND P1, PT, R6, 0x1ff, PT ;  /* 0x000001ff0600780c */ /* 0x000fca0003f24070 */
[----:B------:R-:W2:Y:S08]  /*1130*/  @!P0 LDC.64 R18, c[0x0][0x380] ;  /* 0x0000e000ff128b82 */ /* 0x000eb00000000a00 */
[----:B------:R-:W3:Y:S01]  /*1140*/  @!P1 LDC.64 R14, c[0x0][0x380] ;  /* 0x0000e000ff0e9b82 */ /* 0x000ee20000000a00 */
[----:B0-----:R-:W-:Y:S01]  /*1150*/  @!P0 IMAD.WIDE.U32 R8, R11, 0x4, R8 ;  /* 0x000000040b088825 */ /* 0x001fe200078e0008 */
[----:B------:R-:W-:-:S06]  /*1160*/  IADD3 R17, PT, PT, R7, 0x1, RZ ;  /* 0x0000000107117810 */ /* 0x000fcc0007ffe0ff */
[----:B------:R-:W0:Y:S01]  /*1170*/  @!P1 LDC.64 R20, c[0x0][0x380] ;  /* 0x0000e000ff149b82 */ /* 0x000e220000000a00 */
[----:B------:R4:W5:Y:S01]  /*1180*/  @!P0 LDG.E R11, desc[UR8][R8.64] ;  /* 0x00000008080b8981 */ /* 0x000962000c1e1900 */
[----:B------:R-:W-:-:S06]  /*1190*/  @!P1 LEA R13, R7, R6, 0x9 ;  /* 0x00000006070d9211 */ /* 0x000fcc00078e48ff */
[----:B------:R-:W0:Y:S01]  /*11a0*/  @!P0 LDC.64 R22, c[0x0][0x380] ;  /* 0x0000e000ff168b82 */ /* 0x000e220000000a00 */
[----:B---3--:R-:W-:-:S05]  /*11b0*/  @!P1 IMAD.WIDE.U32 R14, R13, 0x4, R14 ;  /* 0x000000040d0e9825 */ /* 0x008fca00078e000e */
[----:B-1----:R1:W3:Y:S01]  /*11c0*/  @!P1 LDG.E R10, desc[UR8][R14.64] ;  /* 0x000000080e0a9981 */ /* 0x0022e2000c1e1900 */
[----:B------:R-:W-:-:S05]  /*11d0*/  @!P0 LEA R13, R17, R4, 0x9 ;  /* 0x00000004110d8211 */ /* 0x000fca00078e48ff */
[----:B--2---:R-:W-:-:S05]  /*11e0*/  @!P0 IMAD.WIDE.U32 R18, R13, 0x4, R18 ;  /* 0x000000040d128825 */ /* 0x004fca00078e0012 */
[----:B------:R-:W2:Y:S01]  /*11f0*/  @!P0 LDG.E R12, desc[UR8][R18.64] ;  /* 0x00000008120c8981 */ /* 0x000ea2000c1e1900 */
[----:B----4-:R-:W-:-:S05]  /*1200*/  @!P1 LEA R9, R17, R6, 0x9 ;  /* 0x0000000611099211 */ /* 0x010fca00078e48ff */
[----:B0-----:R-:W-:-:S05]  /*1210*/  @!P1 IMAD.WIDE.U32 R20, R9, 0x4, R20 ;  /* 0x0000000409149825 */ /* 0x001fca00078e0014 */
[----:B------:R0:W4:Y:S01]  /*1220*/  @!P1 LDG.E R13, desc[UR8][R20.64] ;  /* 0x00000008140d9981 */ /* 0x000122000c1e1900 */
[----:B-1----:R-:W-:-:S04]  /*1230*/  IADD3 R15, PT, PT, R7, 0x2, RZ ;  /* 0x00000002070f7810 */ /* 0x002fc80007ffe0ff */
[----:B------:R-:W-:-:S05]  /*1240*/  @!P0 LEA R9, R15, R4, 0x9 ;  /* 0x000000040f098211 */ /* 0x000fca00078e48ff */
[----:B------:R-:W-:Y:S01]  /*1250*/  @!P0 IMAD.WIDE.U32 R22, R9, 0x4, R22 ;  /* 0x0000000409168825 */ /* 0x000fe200078e0016 */
[----:B0-----:R-:W5:Y:S01]  /*1260*/  @!P0 LDS R20, [R2] ;  /* 0x0000000002148984 */ /* 0x001f620000000800 */
[----:B------:R-:W0:Y:S03]  /*1270*/  @!P1 LDC.64 R8, c[0x0][0x380] ;  /* 0x0000e000ff089b82 */ /* 0x000e260000000a00 */
[----:B------:R-:W4:Y:S01]  /*1280*/  @!P0 LDG.E R16, desc[UR8][R22.64] ;  /* 0x0000000816108981 */ /* 0x000f22000c1e1900 */
[----:B------:R-:W-:-:S05]  /*1290*/  @!P1 LEA R19, R15, R6, 0x9 ;  /* 0x000000060f139211 */ /* 0x000fca00078e48ff */
[----:B0-----:R-:W-:Y:S02]  /*12a0*/  @!P1 IMAD.WIDE.U32 R18, R19, 0x4, R8 ;  /* 0x0000000413129825 */ /* 0x001fe400078e0008 */
[----:B------:R-:W0:Y:S03]  /*12b0*/  @!P0 LDC.64 R8, c[0x0][0x380] ;  /* 0x0000e000ff088b82 */ /* 0x000e260000000a00 */
[----:B------:R1:W4:Y:S01]  /*12c0*/  @!P1 LDG.E R17, desc[UR8][R18.64] ;  /* 0x0000000812119981 */ /* 0x000322000c1e1900 */
[----:B------:R-:W-:-:S04]  /*12d0*/  IADD3 R25, PT, PT, R7, 0x3, RZ ;  /* 0x0000000307197810 */ /* 0x000fc80007ffe0ff */
[----:B------:R-:W-:-:S05]  /*12e0*/  @!P0 LEA R15, R25, R4, 0x9 ;  /* 0x00000004190f8211 */ /* 0x000fca00078e48ff */
[----:B0-----:R-:W-:Y:S02]  /*12f0*/  @!P0 IMAD.WIDE.U32 R14, R15, 0x4, R8 ;  /* 0x000000040f0e8825 */ /* 0x001fe400078e0008 */
[----:B------:R-:W0:Y:S04]  /*1300*/  @!P1 LDC.64 R8, c[0x0][0x380] ;  /* 0x0000e000ff089b82 */ /* 0x000e280000000a00 */
[----:B------:R-:W4:Y:S01]  /*1310*/  @!P0 LDG.E R14, desc[UR8][R14.64] ;  /* 0x000000080e0e8981 */ /* 0x000f22000c1e1900 */
[----:B-1----:R-:W-:-:S05]  /*1320*/  @!P1 LEA R19, R25, R6, 0x9 ;  /* 0x0000000619139211 */ /* 0x002fca00078e48ff */
[----:B0-----:R-:W-:-:S05]  /*1330*/  @!P1 IMAD.WIDE.U32 R8, R19, 0x4, R8 ;  /* 0x0000000413089825 */ /* 0x001fca00078e0008 */
[----:B------:R0:W4:Y:S01]  /*1340*/  @!P1 LDG.E R18, desc[UR8][R8.64] ;  /* 0x0000000808129981 */ /* 0x000122000c1e1900 */
[----:B-----5:R-:W-:-:S05]  /*1350*/  @!P0 FADD R11, R11, R20 ;  /* 0x000000140b0b8221 */ /* 0x020fca0000000000 */
[----:B------:R-:W-:Y:S04]  /*1360*/  @!P0 STS [R2], R11 ;  /* 0x0000000b02008388 */ /* 0x000fe80000000800 */
[----:B------:R-:W3:Y:S02]  /*1370*/  @!P1 LDS R21, [R5] ;  /* 0x0000000005159984 */ /* 0x000ee40000000800 */
[----:B---3--:R-:W-:-:S05]  /*1380*/  @!P1 FADD R10, R10, R21 ;  /* 0x000000150a0a9221 */ /* 0x008fca0000000000 */
[----:B------:R-:W-:Y:S04]  /*1390*/  @!P1 STS [R5], R10 ;  /* 0x0000000a05009388 */ /* 0x000fe80000000800 */
[----:B------:R-:W2:Y:S02]  /*13a0*/  @!P0 LDS R19, [R2] ;  /* 0x0000000002138984 */ /* 0x000ea40000000800 */
[----:B--2---:R-:W-:-:S05]  /*13b0*/  @!P0 FADD R19, R12, R19 ;  /* 0x000000130c138221 */ /* 0x004fca0000000000 */
[----:B------:R-:W-:Y:S04]  /*13c0*/  @!P0 STS [R2], R19 ;  /* 0x0000001302008388 */ /* 0x000fe80000000800 */
[----:B------:R-:W4:Y:S02]  /*13d0*/  @!P1 LDS R12, [R5] ;  /* 0x00000000050c9984 */ /* 0x000f240000000800 */
[----:B----4-:R-:W-:-:S05]  /*13e0*/  @!P1 FADD R12, R13, R12 ;  /* 0x0000000c0d0c9221 */ /* 0x010fca0000000000 */
[----:B------:R-:W-:Y:S04]  /*13f0*/  @!P1 STS [R5], R12 ;  /* 0x0000000c05009388 */ /* 0x000fe80000000800 */
[----:B------:R-:W1:Y:S02]  /*1400*/  @!P0 LDS R11, [R2] ;  /* 0x00000000020b8984 */ /* 0x000e640000000800 */
[----:B-1----:R-:W-:-:S05]  /*1410*/  @!P0 FADD R11, R16, R11 ;  /* 0x0000000b100b8221 */ /* 0x002fca0000000000 */
[----:B------:R-:W-:Y:S04]  /*1420*/  @!P0 STS [R2], R11 ;  /* 0x0000000b02008388 */ /* 0x000fe80000000800 */
[----:B0-----:R-:W0:Y:S02]  /*1430*/  @!P1 LDS R8, [R5] ;  /* 0x0000000005089984 */ /* 0x001e240000000800 */
[----:B0-----:R-:W-:-:S05]  /*1440*/  @!P1 FADD R8, R17, R8 ;  /* 0x0000000811089221 */ /* 0x001fca0000000000 */
[----:B------:R-:W-:Y:S04]  /*1450*/  @!P1 STS [R5], R8 ;  /* 0x0000000805009388 */ /* 0x000fe80000000800 */
[----:B------:R-:W0:Y:S02]  /*1460*/  @!P0 LDS R9, [R2] ;  /* 0x0000000002098984 */ /* 0x000e240000000800 */
[----:B0-----:R-:W-:-:S05]  /*1470*/  @!P0 FADD R9, R14, R9 ;  /* 0x000000090e098221 */ /* 0x001fca0000000000 */
[----:B------:R-:W-:Y:S04]  /*1480*/  @!P0 STS [R2], R9 ;  /* 0x0000000902008388 */ /* 0x000fe80000000800 */
[----:B------:R-:W0:Y:S01]  /*1490*/  @!P1 LDS R13, [R5] ;  /* 0x00000000050d9984 */ /* 0x000e220000000800 */
[----:B------:R-:W-:Y:S01]  /*14a0*/  IADD3 R7, PT, PT, R7, 0x4, RZ ;  /* 0x0000000407077810 */ /* 0x000fe20007ffe0ff */
[----:B0-----:R-:W-:-:S05]  /*14b0*/  @!P1 FADD R18, R18, R13 ;  /* 0x0000000d12129221 */ /* 0x001fca0000000000 */
[----:B------:R2:W-:Y:S02]  /*14c0*/  @!P1 STS [R5], R18 ;  /* 0x0000001205009388 */ /* 0x0005e40000000800 */
.L_x_8:
[----:B------:R-:W-:Y:S05]  /*14d0*/  BRA.U !UP1, `(.L_x_5) ;  /* 0x0000000109d47547 */ /* 0x000fea000b800000 */
[----:B------:R-:W-:Y:S02]  /*14e0*/  UISETP.NE.AND UP0, UPT, UR5, 0x1, UPT ;  /* 0x000000010500788c */ /* 0x000fe4000bf05270 */
[----:B------:R-:W-:-:S04]  /*14f0*/  ULOP3.LUT UR4, UR4, 0x1, URZ, 0xc0, !UPT ;  /* 0x0000000104047892 */ /* 0x000fc8000f8ec0ff */
[----:B------:R-:W-:-:S03]  /*1500*/  UISETP.NE.U32.AND UP1, UPT, UR4, 0x1, UPT ;  /* 0x000000010400788c */ /* 0x000fc6000bf25070 */
[----:B------:R-:W-:Y:S08]  /*1510*/  BRA.U !UP0, `(.L_x_9) ;  /* 0x0000000108807547 */ /* 0x000ff0000b800000 */
[----:B------:R-:W-:-:S13]  /*1520*/  ISETP.GT.U32.AND P0, PT, R4, 0x1ff, PT ;  /* 0x000001ff0400780c */ /* 0x000fda0003f04070 */
[----:B0-----:R-:W1:Y:S01]  /*1530*/  @!P0 LDC.64 R8, c[0x0][0x380] ;  /* 0x0000e000ff088b82 */ /* 0x001e620000000a00 */
[----:B------:R-:W-:Y:S01]  /*1540*/  @!P0 LEA R11, R7, R4, 0x9 ;  /* 0x00000004070b8211 */ /* 0x000fe200078e48ff */
[----:B------:R-:W0:Y:S01]  /*1550*/  @!P0 LDS R14, [R2] ;  /* 0x00000000020e8984 */ /* 0x000e220000000800 */
[----:B------:R-:W-:-:S03]  /*1560*/  ISETP.GT.U32.AND P1, PT, R6, 0x1ff, PT ;  /* 0x000001ff0600780c */ /* 0x000fc60003f24070 */
[----:B-1----:R-:W-:-:S10]  /*1570*/  @!P0 IMAD.WIDE.U32 R10, R11, 0x4, R8 ;  /* 0x000000040b0a8825 */ /* 0x002fd400078e0008 */
[----:B------:R-:W1:Y:S01]  /*1580*/  @!P1 LDC.64 R8, c[0x0][0x380] ;  /* 0x0000e000ff089b82 */ /* 0x000e620000000a00 */
[----:B------:R3:W0:Y:S01]  /*1590*/  @!P0 LDG.E R17, desc[UR8][R10.64] ;  /* 0x000000080a118981 */ /* 0x000622000c1e1900 */
[C---:B------:R-:W-:Y:S02]  /*15a0*/  @!P1 LEA R13, R7.reuse, R6, 0x9 ;  /* 0x00000006070d9211 */ /* 0x040fe400078e48ff */
[----:B------:R-:W-:-:S04]  /*15b0*/  IADD3 R21, PT, PT, R7, 0x1, RZ ;  /* 0x0000000107157810 */ /* 0x000fc80007ffe0ff */
[----:B---3--:R-:W3:Y:S01]  /*15c0*/  @!P1 LDC.64 R10, c[0x0][0x380] ;  /* 0x0000e000ff0a9b82 */ /* 0x008ee20000000a00 */
[----:B-1----:R-:W-:-:S07]  /*15d0*/  @!P1 IMAD.WIDE.U32 R12, R13, 0x4, R8 ;  /* 0x000000040d0c9825 */ /* 0x002fce00078e0008 */
[----:B------:R-:W1:Y:S01]  /*15e0*/  @!P0 LDC.64 R8, c[0x0][0x380] ;  /* 0x0000e000ff088b82 */ /* 0x000e620000000a00 */
[----:B------:R0:W4:Y:S01]  /*15f0*/  @!P1 LDG.E R19, desc[UR8][R12.64] ;  /* 0x000000080c139981 */ /* 0x000122000c1e1900 */
[----:B------:R-:W-:-:S05]  /*1600*/  @!P0 LEA R15, R21, R4, 0x9 ;  /* 0x00000004150f8211 */ /* 0x000fca00078e48ff */
[----:B-1----:R-:W-:-:S06]  /*1610*/  @!P0 IMAD.WIDE.U32 R8, R15, 0x4, R8 ;  /* 0x000000040f088825 */ /* 0x002fcc00078e0008 */
[----:B------:R1:W5:Y:S01]  /*1620*/  @!P0 LDG.E R8, desc[UR8][R8.64] ;  /* 0x0000000808088981 */ /* 0x000362000c1e1900 */
[----:B------:R-:W-:-:S05]  /*1630*/  @!P1 LEA R15, R21, R6, 0x9 ;  /* 0x00000006150f9211 */ /* 0x000fca00078e48ff */
[----:B---3--:R-:W-:-:S06]  /*1640*/  @!P1 IMAD.WIDE.U32 R10, R15, 0x4, R10 ;  /* 0x000000040f0a9825 */ /* 0x008fcc00078e000a */
[----:B------:R-:W3:Y:S01]  /*1650*/  @!P1 LDG.E R10, desc[UR8][R10.64] ;  /* 0x000000080a0a9981 */ /* 0x000ee2000c1e1900 */
[----:B------:R-:W-:Y:S01]  /*1660*/  IADD3 R7, PT, PT, R7, 0x2, RZ ;  /* 0x0000000207077810 */ /* 0x000fe20007ffe0ff */
[----:B0-----:R-:W-:-:S05]  /*1670*/  @!P0 FADD R13, R17, R14 ;  /* 0x0000000e110d8221 */ /* 0x001fca0000000000 */
[----:B------:R-:W-:Y:S04]  /*1680*/  @!P0 STS [R2], R13 ;  /* 0x0000000d02008388 */ /* 0x000fe80000000800 */
[----:B------:R-:W4:Y:S02]  /*1690*/  @!P1 LDS R12, [R5] ;  /* 0x00000000050c9984 */ /* 0x000f240000000800 */
[----:B----4-:R-:W-:-:S05]  /*16a0*/  @!P1 FADD R12, R19, R12 ;  /* 0x0000000c130c9221 */ /* 0x010fca0000000000 */
[----:B------:R-:W-:Y:S04]  /*16b0*/  @!P1 STS [R5], R12 ;  /* 0x0000000c05009388 */ /* 0x000fe80000000800 */
[----:B-1----:R-:W5:Y:S02]  /*16c0*/  @!P0 LDS R9, [R2] ;  /* 0x0000000002098984 */ /* 0x002f640000000800 */
[----:B-----5:R-:W-:-:S05]  /*16d0*/  @!P0 FADD R9, R8, R9 ;  /* 0x0000000908098221 */ /* 0x020fca0000000000 */
[----:B------:R-:W-:Y:S04]  /*16e0*/  @!P0 STS [R2], R9 ;  /* 0x0000000902008388 */ /* 0x000fe80000000800 */
[----:B------:R-:W3:Y:S02]  /*16f0*/  @!P1 LDS R15, [R5] ;  /* 0x00000000050f9984 */ /* 0x000ee40000000800 */
[----:B---3--:R-:W-:-:S05]  /*1700*/  @!P1 FADD R10, R10, R15 ;  /* 0x0000000f0a0a9221 */ /* 0x008fca0000000000 */
[----:B------:R3:W-:Y:S02]  /*1710*/  @!P1 STS [R5], R10 ;  /* 0x0000000a05009388 */ /* 0x0007e40000000800 */
.L_x_9:
[----:B------:R-:W-:Y:S05]  /*1720*/  BRA.U UP1, `(.L_x_5) ;  /* 0x0000000101407547 */ /* 0x000fea000b800000 */
[----:B------:R-:W-:-:S13]  /*1730*/  ISETP.GT.U32.AND P0, PT, R4, 0x1ff, PT ;  /* 0x000001ff0400780c */ /* 0x000fda0003f04070 */
[----:B0-----:R-:W0:Y:S01]  /*1740*/  @!P0 LDC.64 R8, c[0x0][0x380] ;  /* 0x0000e000ff088b82 */ /* 0x001e220000000a00 */
[----:B------:R-:W-:Y:S02]  /*1750*/  @!P0 LEA R11, R7, R4, 0x9 ;  /* 0x00000004070b8211 */ /* 0x000fe400078e48ff */
[----:B------:R-:W-:-:S03]  /*1760*/  ISETP.GT.U32.AND P1, PT, R6, 0x1ff, PT ;  /* 0x000001ff0600780c */ /* 0x000fc60003f24070 */
[----:B0-----:R-:W-:-:S10]  /*1770*/  @!P0 IMAD.WIDE.U32 R8, R11, 0x4, R8 ;  /* 0x000000040b088825 */ /* 0x001fd400078e0008 */
[----:B-1-3--:R-:W0:Y:S01]  /*1780*/  @!P1 LDC.64 R10, c[0x0][0x380] ;  /* 0x0000e000ff0a9b82 */ /* 0x00ae220000000a00 */
[----:B------:R-:W3:Y:S01]  /*1790*/  @!P0 LDG.E R8, desc[UR8][R8.64] ;  /* 0x0000000808088981 */ /* 0x000ee2000c1e1900 */
[----:B------:R-:W-:-:S05]  /*17a0*/  @!P1 LEA R7, R7, R6, 0x9 ;  /* 0x0000000607079211 */ /* 0x000fca00078e48ff */
[----:B0-----:R-:W-:Y:S02]  /*17b0*/  @!P1 IMAD.WIDE.U32 R6, R7, 0x4, R10 ;  /* 0x0000000407069825 */ /* 0x001fe400078e000a */
[----:B------:R-:W3:Y:S04]  /*17c0*/  @!P0 LDS R11, [R2] ;  /* 0x00000000020b8984 */ /* 0x000ee80000000800 */
[----:B------:R-:W4:Y:S01]  /*17d0*/  @!P1 LDG.E R6, desc[UR8][R6.64] ;  /* 0x0000000806069981 */ /* 0x000f22000c1e1900 */
[----:B---3--:R-:W-:-:S05]  /*17e0*/  @!P0 FADD R11, R8, R11 ;  /* 0x0000000b080b8221 */ /* 0x008fca0000000000 */
[----:B------:R-:W-:Y:S04]  /*17f0*/  @!P0 STS [R2], R11 ;  /* 0x0000000b02008388 */ /* 0x000fe80000000800 */
[----:B------:R-:W4:Y:S02]  /*1800*/  @!P1 LDS R13, [R5] ;  /* 0x00000000050d9984 */ /* 0x000f240000000800 */
[----:B----4-:R-:W-:-:S05]  /*1810*/  @!P1 FADD R4, R6, R13 ;  /* 0x0000000d06049221 */ /* 0x010fca0000000000 */
[----:B------:R4:W-:Y:S02]  /*1820*/  @!P1 STS [R5], R4 ;  /* 0x0000000405009388 */ /* 0x0009e40000000800 */
.L_x_5:
[----:B------:R-:W-:-:S13]  /*1830*/  ISETP.GE.U32.AND P0, PT, R3, 0x2, PT ;  /* 0x000000020300780c */ /* 0x000fda0003f06070 */
[----:B------:R-:W-:Y:S05]  /*1840*/  @!P0 BRA `(.L_x_10) ;  /* 0x00000000002c8947 */ /* 0x000fea0003800000 */
.L_x_11:
[----:B------:R-:W-:Y:S01]  /*1850*/  BAR.SYNC.DEFER_BLOCKING 0x0 ;  /* 0x0000000000007b1d */ /* 0x000fe20000010000 */
[----:B------:R-:W-:-:S04]  /*1860*/  SHF.R.U32.HI R7, RZ, 0x1, R3 ;  /* 0x00000001ff077819 */ /* 0x000fc80000011603 */
[----:B------:R-:W-:-:S13]  /*1870*/  ISETP.GE.U32.AND P0, PT, R0, R7, PT ;  /* 0x000000070000720c */ /* 0x000fda0003f06070 */
[----:B----4-:R-:W-:Y:S01]  /*1880*/  @!P0 LEA R4, R7, R2, 0x2 ;  /* 0x0000000207048211 */ /* 0x010fe200078e10ff */
[----:B0123--:R-:W-:Y:S05]  /*1890*/  @!P0 LDS R5, [R2] ;  /* 0x0000000002058984 */ /* 0x00ffea0000000800 */
[----:B------:R-:W0:Y:S02]  /*18a0*/  @!P0 LDS R4, [R4] ;  /* 0x0000000004048984 */ /* 0x000e240000000800 */
[----:B0-----:R-:W-:-:S05]  /*18b0*/  @!P0 FADD R5, R4, R5 ;  /* 0x0000000504058221 */ /* 0x001fca0000000000 */
[----:B------:R0:W-:Y:S01]  /*18c0*/  @!P0 STS [R2], R5 ;  /* 0x0000000502008388 */ /* 0x0001e20000000800 */
[----:B------:R-:W-:Y:S02]  /*18d0*/  ISETP.GT.U32.AND P0, PT, R3, 0x3, PT ;  /* 0x000000030300780c */ /* 0x000fe40003f04070 */
[----:B------:R-:W-:-:S11]  /*18e0*/  MOV R3, R7 ;  /* 0x0000000700037202 */ /* 0x000fd60000000f00 */
[----:B0-----:R-:W-:Y:S05]  /*18f0*/  @P0 BRA `(.L_x_11) ;  /* 0xfffffffc00d40947 */ /* 0x001fea000383ffff */
.L_x_10:
[----:B------:R-:W5:Y:S08]  /*1900*/  S2UR UR5, SR_CgaCtaId ;  /* 0x00000000000579c3 */ /* 0x000f700000008800 */
[----:B------:R-:W-:Y:S06]  /*1910*/  BAR.SYNC.DEFER_BLOCKING 0x0 ;  /* 0x0000000000007b1d */ /* 0x000fec0000010000 */
[----:B------:R-:W-:-:S02]  /*1920*/  UMOV UR4, 0x400 ;  /* 0x0000040000047882 */ /* 0x000fc40000000000 */
[----:B------:R-:W0:Y:S01]  /*1930*/  LDC.64 R2, c[0x0][0x380] ;  /* 0x0000e000ff027b82 */ /* 0x000e220000000a00 */
[----:B-----5:R-:W-:-:S09]  /*1940*/  ULEA UR4, UR5, UR4, 0x18 ;  /* 0x0000000405047291 */ /* 0x020fd2000f8ec0ff */
[----:B01234-:R-:W0:Y:S04]  /*1950*/  LDS R5, [UR4] ;  /* 0x00000004ff057984 */ /* 0x01fe280008000800 */
[----:B0-----:R-:W-:Y:S01]  /*1960*/  STG.E desc[UR8][R2.64], R5 ;  /* 0x0000000502007986 */ /* 0x001fe2000c101908 */
[----:B------:R-:W-:Y:S05]  /*1970*/  EXIT ;  /* 0x000000000000794d */ /* 0x000fea0003800000 */
.L_x_12:
        /* <DEDUP_REMOVED lines=16> */
.L_x_17:


//--------------------- .text._Z9reductionPfi     --------------------------
	.section	.text._Z9reductionPfi,"ax",@progbits
	.align	128
        .global         _Z9reductionPfi
        .type           _Z9reductionPfi,@function
        .size           _Z9reductionPfi,(.L_x_18 - _Z9reductionPfi)
        .other          _Z9reductionPfi,@"STO_CUDA_ENTRY STV_DEFAULT"
_Z9reductionPfi:
.text._Z9reductionPfi:
[----:B------:R-:W-:Y:S01]  /*0000*/  LDC R1, c[0x0][0x37c] ;  /* 0x0000df00ff017b82 */ /* 0x000fe20000000800 */
[----:B------:R-:W0:Y:S07]  /*0010*/  S2R R11, SR_TID.X ;  /* 0x00000000000b7919 */ /* 0x000e2e0000002100 */
[----:B------:R-:W1:Y:S01]  /*0020*/  S2UR UR4, SR_CTAID.X ;  /* 0x00000000000479c3 */ /* 0x000e620000002500 */
[----:B------:R-:W2:Y:S07]  /*0030*/  LDCU.64 UR6, c[0x0][0x358] ;  /* 0x00006b00ff0677ac */ /* 0x000eae0008000a00 */
[----:B------:R-:W1:Y:S08]  /*0040*/  LDC R6, c[0x0][0x360] ;  /* 0x0000d800ff067b82 */ /* 0x000e700000000800 */
[----:B------:R-:W3:Y:S01]  /*0050*/  LDC.64 R4, c[0x0][0x380] ;  /* 0x0000e000ff047b82 */ /* 0x000ee20000000a00 */
[----:B-1----:R-:W-:-:S04]  /*0060*/  IMAD R0, R6, UR4, RZ ;  /* 0x0000000406007c24 */ /* 0x002fc8000f8e02ff */
[----:B0-----:R-:W-:-:S04]  /*0070*/  IMAD R3, R0, 0x2, R11 ;  /* 0x0000000200037824 */ /* 0x001fc800078e020b */
[C---:B------:R-:W-:Y:S02]  /*0080*/  IMAD.IADD R7, R3.reuse, 0x1, R6 ;  /* 0x0000000103077824 */ /* 0x040fe400078e0206 */
[----:B---3--:R-:W-:-:S04]  /*0090*/  IMAD.WIDE.U32 R2, R3, 0x4, R4 ;  /* 0x0000000403027825 */ /* 0x008fc800078e0004 */
[----:B------:R-:W-:Y:S02]  /*00a0*/  IMAD.WIDE.U32 R4, R7, 0x4, R4 ;  /* 0x0000000407047825 */ /* 0x000fe400078e0004 */
[----:B--2---:R-:W2:Y:S04]  /*00b0*/  LDG.E R2, desc[UR6][R2.64] ;  /* 0x0000000602027981 */ /* 0x004ea8000c1e1900 */
[----:B------:R-:W3:Y:S01]  /*00c0*/  LDG.E R4, desc[UR6][R4.64] ;  /* 0x0000000604047981 */ /* 0x000ee2000c1e1900 */
[----:B------:R-:W0:Y:S01]  /*00d0*/  S2UR UR5, SR_CgaCtaId ;  /* 0x00000000000579c3 */ /* 0x000e220000008800 */
[----:B------:R-:W-:Y:S01]  /*00e0*/  UMOV UR4, 0x400 ;  /* 0x0000040000047882 */ /* 0x000fe20000000000 */
[----:B------:R-:W-:Y:S01]  /*00f0*/  ISETP.GE.U32.AND P0, PT, R6, 0x2, PT ;  /* 0x000000020600780c */ /* 0x000fe20003f06070 */
[----:B0-----:R-:W-:-:S06]  /*0100*/  ULEA UR4, UR5, UR4, 0x18 ;  /* 0x0000000405047291 */ /* 0x001fcc000f8ec0ff */
[----:B------:R-:W-:-:S04]  /*0110*/  LEA R7, R11, UR4, 0x2 ;  /* 0x000000040b077c11 */ /* 0x000fc8000f8e10ff */
[----:B------:R-:W-:Y:S01]  /*0120*/  LEA R9, R6, R7, 0x2 ;  /* 0x0000000706097211 */ /* 0x000fe200078e10ff */
[----:B--2---:R0:W-:Y:S04]  /*0130*/  STS [R7], R2 ;  /* 0x0000000207007388 */ /* 0x0041e80000000800 */
[----:B---3--:R0:W-:Y:S01]  /*0140*/  STS [R9], R4 ;  /* 0x0000000409007388 */ /* 0x0081e20000000800 */
[----:B------:R-:W-:Y:S05]  /*0150*/  @!P0 BRA `(.L_x_13) ;  /* 0x0000000000308947 */ /* 0x000fea0003800000 */
[----:B------:R-:W-:-:S07]  /*0160*/  IMAD.MOV.U32 R0, RZ, RZ, R6 ;  /* 0x000000ffff007224 */ /* 0x000fce00078e0006 */
.L_x_14:
[----:B------:R-:W-:Y:S01]  /*0170*/  BAR.SYNC.DEFER_BLOCKING 0x0 ;  /* 0x0000000000007b1d */ /* 0x000fe20000010000 */
[----:B------:R-:W-:-:S04]  /*0180*/  SHF.R.U32.HI R6, RZ, 0x1, R0 ;  /* 0x00000001ff067819 */ /* 0x000fc80000011600 */
[----:B------:R-:W-:-:S13]  /*0190*/  ISETP.GE.U32.AND P0, PT, R11, R6, PT ;  /* 0x000000060b00720c */ /* 0x000fda0003f06070 */
[----:B0-----:R-:W-:Y:S01]  /*01a0*/  @!P0 LEA R2, R6, R7, 0x2 ;  /* 0x0000000706028211 */ /* 0x001fe200078e10ff */
[----:B------:R-:W-:Y:S05]  /*01b0*/  @!P0 LDS R3, [R7] ;  /* 0x0000000007038984 */ /* 0x000fea0000000800 */
[----:B------:R-:W0:Y:S02]  /*01c0*/  @!P0 LDS R2, [R2] ;  /* 0x0000000002028984 */ /* 0x000e240000000800 */
[----:B0-----:R-:W-:-:S05]  /*01d0*/  @!P0 FADD R4, R2, R3 ;  /* 0x0000000302048221 */ /* 0x001fca0000000000 */
[----:B------:R1:W-:Y:S01]  /*01e0*/  @!P0 STS [R7], R4 ;  /* 0x0000000407008388 */ /* 0x0003e20000000800 */
[----:B------:R-:W-:Y:S02]  /*01f0*/  ISETP.GT.U32.AND P0, PT, R0, 0x3, PT ;  /* 0x000000030000780c */ /* 0x000fe40003f04070 */
[----:B------:R-:W-:-:S11]  /*0200*/  MOV R0, R6 ;  /* 0x0000000600007202 */ /* 0x000fd60000000f00 */
[----:B-1----:R-:W-:Y:S05]  /*0210*/  @P0 BRA `(.L_x_14) ;  /* 0xfffffffc00d40947 */ /* 0x002fea000383ffff */
.L_x_13:
[----:B------:R-:W1:Y:S08]  /*0220*/  S2UR UR5, SR_CgaCtaId ;  /* 0x00000000000579c3 */ /* 0x000e700000008800 */
[----:B------:R-:W-:Y:S06]  /*0230*/  BAR.SYNC.DEFER_BLOCKING 0x0 ;  /* 0x0000000000007b1d */ /* 0x000fec0000010000 */
[----:B------:R-:W-:-:S02]  /*0240*/  UMOV UR4, 0x400 ;  /* 0x0000040000047882 */ /* 0x000fc40000000000 */
[----:B0-----:R-:W0:Y:S01]  /*0250*/  LDC.64 R2, c[0x0][0x380] ;  /* 0x0000e000ff027b82 */ /* 0x001e220000000a00 */
[----:B-1----:R-:W-:-:S09]  /*0260*/  ULEA UR4, UR5, UR4, 0x18 ;  /* 0x0000000405047291 */ /* 0x002fd2000f8ec0ff */
[----:B------:R-:W0:Y:S04]  /*0270*/  LDS R5, [UR4] ;  /* 0x00000004ff057984 */ /* 0x000e280008000800 */
[----:B0-----:R-:W-:Y:S01]  /*0280*/  STG.E desc[UR6][R2.64], R5 ;  /* 0x0000000502007986 */ /* 0x001fe2000c101906 */
[----:B------:R-:W-:Y:S05]  /*0290*/  EXIT ;  /* 0x000000000000794d */ /* 0x000fea0003800000 */
.L_x_15:
        /* <DEDUP_REMOVED lines=14> */
.L_x_18:


//--------------------- .nv.global.init           --------------------------
	.section	.nv.global.init,"aw",@progbits
.nv.global.init:
	.type		$str,@object
	.size		$str,($str$1 - $str)
$str:
        /*0000*/ 	.byte	0x31, 0x00
	.type		$str$1,@object
	.size		$str$1,(.L_1 - $str$1)
$str$1:
        /*0002*/ 	.byte	0x32, 0x00
.L_1:


//--------------------- .nv.shared._Z10brent_kungPfS_i --------------------------
	.section	.nv.shared._Z10brent_kungPfS_i,"aw",@nobits
	.sectionflags	@""
	.align	4
.nv.shared._Z10brent_kungPfS_i:
	.zero		3072


//--------------------- .nv.shared.reserved.0     --------------------------
	.section	.nv.shared.reserved.0,"aw",@nobits
	.weak		__nv_reservedSMEM_offset_0_alias
	.size		__nv_reservedSMEM_offset_0_alias, 0, 64
	.other		__nv_reservedSMEM_offset_0_alias,@"STO_CUDA_RESERVED_SHARED STV_DEFAULT"
__nv_reservedSMEM_offset_0_alias:
	.zero		0
	.zero		64


//--------------------- .nv.shared._Z14reductionLargePfi --------------------------
	.section	.nv.shared._Z14reductionLargePfi,"aw",@nobits
	.sectionflags	@""
	.align	4
.nv.shared._Z14reductionLargePfi:
	.zero		5120


//--------------------- .nv.shared._Z9reductionPfi --------------------------
	.section	.nv.shared._Z9reductionPfi,"aw",@nobits
	.sectionflags	@""
	.align	4
.nv.shared._Z9reductionPfi:
	.zero		5120


//--------------------- .nv.constant0._Z10brent_kungPfS_i --------------------------
	.section	.nv.constant0._Z10brent_kungPfS_i,"a",@progbits
	.sectionflags	@""
	.align	4
.nv.constant0._Z10brent_kungPfS_i:
	.zero		916


//--------------------- .nv.constant0._Z14reductionLargePfi --------------------------
	.section	.nv.constant0._Z14reductionLargePfi,"a",@progbits
	.sectionflags	@""
	.align	4
.nv.constant0._Z14reductionLargePfi:
	.zero		908


//--------------------- .nv.constant0._Z9reductionPfi --------------------------
	.section	.nv.constant0._Z9reductionPfi,"a",@progbits
	.sectionflags	@""
	.align	4
.nv.constant0._Z9reductionPfi:
	.zero		908


//--------------------- SYMBOLS --------------------------

	.type		.nv.reservedSmem.offset0,@object
	.size		.nv.reservedSmem.offset0,0x4
	.type		.nv.reservedSmem.cap,@object
	.size		.nv.reservedSmem.cap,0x4
	.type		vprintf,@function
